//
// Generated by NVIDIA NVVM Compiler
//
// Compiler Build ID: CL-36424714
// Cuda compilation tools, release 13.0, V13.0.88
// Based on NVVM 20.0.0
//

.version 9.0
.target sm_100
.address_size 64

	// .globl	_Z11heat_kernelPfPKfii
.extern .func  (.param .b32 func_retval0) vprintf
(
	.param .b64 vprintf_param_0,
	.param .b64 vprintf_param_1
)
;
.global .align 1 .b8 $str[47] = {71, 80, 85, 32, 100, 101, 98, 117, 103, 32, 105, 61, 37, 100, 32, 106, 61, 37, 100, 32, 105, 100, 120, 61, 37, 100, 32, 112, 114, 101, 118, 91, 105, 100, 120, 32, 45, 32, 50, 93, 61, 37, 46, 52, 102, 10};

.visible .entry _Z11heat_kernelPfPKfii(
	.param .u64 .ptr .align 1 _Z11heat_kernelPfPKfii_param_0,
	.param .u64 .ptr .align 1 _Z11heat_kernelPfPKfii_param_1,
	.param .u32 _Z11heat_kernelPfPKfii_param_2,
	.param .u32 _Z11heat_kernelPfPKfii_param_3
)
{
	.local .align 8 .b8 	__local_depot0[24];
	.reg .b64 	%SP;
	.reg .b64 	%SPL;
	.reg .pred 	%p<11>;
	.reg .b32 	%r<17>;
	.reg .b32 	%f<13>;
	.reg .b64 	%rd<13>;
	.reg .b64 	%fd<2>;

	mov.u64 	%SPL, __local_depot0;
	cvta.local.u64 	%SP, %SPL;
	ld.param.u64 	%rd2, [_Z11heat_kernelPfPKfii_param_0];
	ld.param.u64 	%rd3, [_Z11heat_kernelPfPKfii_param_1];
	ld.param.u32 	%r4, [_Z11heat_kernelPfPKfii_param_2];
	ld.param.u32 	%r5, [_Z11heat_kernelPfPKfii_param_3];
	mov.u32 	%r7, %tid.x;
	mov.u32 	%r8, %ctaid.x;
	mov.u32 	%r9, %ntid.x;
	mad.lo.s32 	%r10, %r8, %r9, %r7;
	mov.u32 	%r11, %tid.y;
	mov.u32 	%r12, %ctaid.y;
	mov.u32 	%r13, %ntid.y;
	mad.lo.s32 	%r2, %r12, %r13, %r11;
	mad.lo.s32 	%r3, %r5, %r2, %r10;
	setp.ge.s32 	%p1, %r2, %r4;
	setp.ge.s32 	%p2, %r10, %r5;
	or.pred  	%p3, %p1, %p2;
	setp.lt.s32 	%p4, %r10, 2;
	or.pred  	%p5, %p4, %p3;
	add.s32 	%r14, %r5, -2;
	setp.ge.s32 	%p6, %r10, %r14;
	or.pred  	%p7, %p5, %p6;
	@%p7 bra 	$L__BB0_4;
	cvta.to.global.u64 	%rd4, %rd3;
	setp.gt.u32 	%p8, %r2, 1;
	setp.gt.u32 	%p9, %r10, 5;
	mul.wide.s32 	%rd5, %r3, 4;
	add.s64 	%rd1, %rd4, %rd5;
	or.pred  	%p10, %p8, %p9;
	@%p10 bra 	$L__BB0_3;
	add.u64 	%rd6, %SP, 0;
	add.u64 	%rd7, %SPL, 0;
	ld.global.f32 	%f1, [%rd1+-8];
	cvt.f64.f32 	%fd1, %f1;
	st.local.v2.u32 	[%rd7], {%r2, %r10};
	st.local.u32 	[%rd7+8], %r3;
	st.local.f64 	[%rd7+16], %fd1;
	mov.u64 	%rd8, $str;
	cvta.global.u64 	%rd9, %rd8;
	{ // callseq 0, 0
	.param .b64 param0;
	st.param.b64 	[param0], %rd9;
	.param .b64 param1;
	st.param.b64 	[param1], %rd6;
	.param .b32 retval0;
	call.uni (retval0), 
	vprintf, 
	(
	param0, 
	param1
	);
	ld.param.b32 	%r15, [retval0];
	} // callseq 0
$L__BB0_3:
	ld.global.f32 	%f2, [%rd1+-8];
	ld.global.f32 	%f3, [%rd1+-4];
	mul.f32 	%f4, %f3, 0f3FC66666;
	fma.rn.f32 	%f5, %f2, 0f3FCCCCCD, %f4;
	ld.global.f32 	%f6, [%rd1];
	add.f32 	%f7, %f6, %f5;
	ld.global.f32 	%f8, [%rd1+4];
	fma.rn.f32 	%f9, %f8, 0f3F19999A, %f7;
	ld.global.f32 	%f10, [%rd1+8];
	fma.rn.f32 	%f11, %f10, 0f3E800000, %f9;
	div.rn.f32 	%f12, %f11, 0f40A00000;
	cvta.to.global.u64 	%rd10, %rd2;
	add.s64 	%rd12, %rd10, %rd5;
	st.global.f32 	[%rd12], %f12;
$L__BB0_4:
	ret;

}
	// .globl	_Z14row_avg_kernelPfS_ii
.visible .entry _Z14row_avg_kernelPfS_ii(
	.param .u64 .ptr .align 1 _Z14row_avg_kernelPfS_ii_param_0,
	.param .u64 .ptr .align 1 _Z14row_avg_kernelPfS_ii_param_1,
	.param .u32 _Z14row_avg_kernelPfS_ii_param_2,
	.param .u32 _Z14row_avg_kernelPfS_ii_param_3
)
{
	.reg .pred 	%p<11>;
	.reg .b32 	%r<38>;
	.reg .b32 	%f<85>;
	.reg .b64 	%rd<16>;

	ld.param.u64 	%rd4, [_Z14row_avg_kernelPfS_ii_param_0];
	ld.param.u64 	%rd3, [_Z14row_avg_kernelPfS_ii_param_1];
	ld.param.u32 	%r24, [_Z14row_avg_kernelPfS_ii_param_2];
	ld.param.u32 	%r23, [_Z14row_avg_kernelPfS_ii_param_3];
	cvta.to.global.u64 	%rd1, %rd4;
	mov.u32 	%r25, %ctaid.x;
	mov.u32 	%r26, %ntid.x;
	mov.u32 	%r27, %tid.x;
	mad.lo.s32 	%r1, %r25, %r26, %r27;
	setp.ge.s32 	%p1, %r1, %r24;
	@%p1 bra 	$L__BB1_15;
	setp.lt.s32 	%p2, %r23, 1;
	mov.f32 	%f84, 0f00000000;
	@%p2 bra 	$L__BB1_14;
	mul.lo.s32 	%r2, %r23, %r1;
	and.b32  	%r3, %r23, 15;
	setp.lt.u32 	%p3, %r23, 16;
	mov.f32 	%f84, 0f00000000;
	mov.b32 	%r34, 0;
	@%p3 bra 	$L__BB1_5;
	and.b32  	%r34, %r23, 2147483632;
	neg.s32 	%r32, %r34;
	add.s64 	%rd2, %rd1, 32;
	mov.f32 	%f84, 0f00000000;
	mov.u32 	%r31, %r2;
$L__BB1_4:
	.pragma "nounroll";
	mul.wide.s32 	%rd5, %r31, 4;
	add.s64 	%rd6, %rd2, %rd5;
	ld.global.f32 	%f18, [%rd6+-32];
	add.f32 	%f19, %f84, %f18;
	ld.global.f32 	%f20, [%rd6+-28];
	add.f32 	%f21, %f19, %f20;
	ld.global.f32 	%f22, [%rd6+-24];
	add.f32 	%f23, %f21, %f22;
	ld.global.f32 	%f24, [%rd6+-20];
	add.f32 	%f25, %f23, %f24;
	ld.global.f32 	%f26, [%rd6+-16];
	add.f32 	%f27, %f25, %f26;
	ld.global.f32 	%f28, [%rd6+-12];
	add.f32 	%f29, %f27, %f28;
	ld.global.f32 	%f30, [%rd6+-8];
	add.f32 	%f31, %f29, %f30;
	ld.global.f32 	%f32, [%rd6+-4];
	add.f32 	%f33, %f31, %f32;
	ld.global.f32 	%f34, [%rd6];
	add.f32 	%f35, %f33, %f34;
	ld.global.f32 	%f36, [%rd6+4];
	add.f32 	%f37, %f35, %f36;
	ld.global.f32 	%f38, [%rd6+8];
	add.f32 	%f39, %f37, %f38;
	ld.global.f32 	%f40, [%rd6+12];
	add.f32 	%f41, %f39, %f40;
	ld.global.f32 	%f42, [%rd6+16];
	add.f32 	%f43, %f41, %f42;
	ld.global.f32 	%f44, [%rd6+20];
	add.f32 	%f45, %f43, %f44;
	ld.global.f32 	%f46, [%rd6+24];
	add.f32 	%f47, %f45, %f46;
	ld.global.f32 	%f48, [%rd6+28];
	add.f32 	%f84, %f47, %f48;
	add.s32 	%r32, %r32, 16;
	add.s32 	%r31, %r31, 16;
	setp.ne.s32 	%p4, %r32, 0;
	@%p4 bra 	$L__BB1_4;
$L__BB1_5:
	setp.eq.s32 	%p5, %r3, 0;
	@%p5 bra 	$L__BB1_14;
	and.b32  	%r11, %r23, 7;
	setp.lt.u32 	%p6, %r3, 8;
	@%p6 bra 	$L__BB1_8;
	add.s32 	%r29, %r34, %r2;
	mul.wide.s32 	%rd7, %r29, 4;
	add.s64 	%rd8, %rd1, %rd7;
	ld.global.f32 	%f50, [%rd8];
	add.f32 	%f51, %f84, %f50;
	ld.global.f32 	%f52, [%rd8+4];
	add.f32 	%f53, %f51, %f52;
	ld.global.f32 	%f54, [%rd8+8];
	add.f32 	%f55, %f53, %f54;
	ld.global.f32 	%f56, [%rd8+12];
	add.f32 	%f57, %f55, %f56;
	ld.global.f32 	%f58, [%rd8+16];
	add.f32 	%f59, %f57, %f58;
	ld.global.f32 	%f60, [%rd8+20];
	add.f32 	%f61, %f59, %f60;
	ld.global.f32 	%f62, [%rd8+24];
	add.f32 	%f63, %f61, %f62;
	ld.global.f32 	%f64, [%rd8+28];
	add.f32 	%f84, %f63, %f64;
	add.s32 	%r34, %r34, 8;
$L__BB1_8:
	setp.eq.s32 	%p7, %r11, 0;
	@%p7 bra 	$L__BB1_14;
	and.b32  	%r14, %r23, 3;
	setp.lt.u32 	%p8, %r11, 4;
	@%p8 bra 	$L__BB1_11;
	add.s32 	%r30, %r34, %r2;
	mul.wide.s32 	%rd9, %r30, 4;
	add.s64 	%rd10, %rd1, %rd9;
	ld.global.f32 	%f66, [%rd10];
	add.f32 	%f67, %f84, %f66;
	ld.global.f32 	%f68, [%rd10+4];
	add.f32 	%f69, %f67, %f68;
	ld.global.f32 	%f70, [%rd10+8];
	add.f32 	%f71, %f69, %f70;
	ld.global.f32 	%f72, [%rd10+12];
	add.f32 	%f84, %f71, %f72;
	add.s32 	%r34, %r34, 4;
$L__BB1_11:
	setp.eq.s32 	%p9, %r14, 0;
	@%p9 bra 	$L__BB1_14;
	add.s32 	%r37, %r34, %r2;
	neg.s32 	%r36, %r14;
$L__BB1_13:
	.pragma "nounroll";
	mul.wide.s32 	%rd11, %r37, 4;
	add.s64 	%rd12, %rd1, %rd11;
	ld.global.f32 	%f73, [%rd12];
	add.f32 	%f84, %f84, %f73;
	add.s32 	%r37, %r37, 1;
	add.s32 	%r36, %r36, 1;
	setp.ne.s32 	%p10, %r36, 0;
	@%p10 bra 	$L__BB1_13;
$L__BB1_14:
	cvt.rn.f32.s32 	%f74, %r23;
	div.rn.f32 	%f75, %f84, %f74;
	cvta.to.global.u64 	%rd13, %rd3;
	mul.wide.s32 	%rd14, %r1, 4;
	add.s64 	%rd15, %rd13, %rd14;
	st.global.f32 	[%rd15], %f75;
$L__BB1_15:
	ret;

}


// ===== COMPILED SASS (sm_100) =====

	.target	sm_100

	.elftype	@"ET_EXEC"


//--------------------- .note.nv.tkinfo           --------------------------
	.section	.note.nv.tkinfo,"",@"SHT_NOTE"
	.sectionflags	@"SHF_NOTE_NV_TKINFO"
	.tkinfo
        /*0018*/ 	.word	0x00000002
        /*0030*/ 	.string	""
        /*0030*/ 	.string	"ptxas"
        /*0030*/ 	.string	"Cuda compilation tools, release 13.0, V13.0.88"
        /*0030*/ 	.string	"Build cuda_13.0.r13.0/compiler.36424714_0"
        /*0030*/ 	.string	"-arch sm_100 -m 64 "



//--------------------- .note.nv.cuinfo           --------------------------
	.section	.note.nv.cuinfo,"",@"SHT_NOTE"
	.sectionflags	@"SHF_NOTE_NV_CUINFO"
        /*0018*/ 	.short	0x0002
        /*001a*/ 	.short	0x0064
        /*001c*/ 	.short	0x0082
	.zero		2


//--------------------- .nv.info                  --------------------------
	.section	.nv.info,"",@"SHT_CUDA_INFO"
	.align	4


	//----- nvinfo : EIATTR_REGCOUNT
	.align		4
        /*0000*/ 	.byte	0x04, 0x2f
        /*0002*/ 	.short	(.L_2 - .L_1)
	.align		4
.L_1:
        /*0004*/ 	.word	index@(_Z11heat_kernelPfPKfii)
        /*0008*/ 	.word	0x00000018


	//----- nvinfo : EIATTR_FRAME_SIZE
	.align		4
.L_2:
        /*000c*/ 	.byte	0x04, 0x11
        /*000e*/ 	.short	(.L_4 - .L_3)
	.align		4
.L_3:
        /*0010*/ 	.word	index@($__internal_1_$__cuda_sm3x_div_rn_noftz_f32_slowpath)
        /*0014*/ 	.word	0x00000018


	//----- nvinfo : EIATTR_FRAME_SIZE
	.align		4
.L_4:
        /*0018*/ 	.byte	0x04, 0x11
        /*001a*/ 	.short	(.L_6 - .L_5)
	.align		4
.L_5:
        /*001c*/ 	.word	index@(_Z11heat_kernelPfPKfii)
        /*0020*/ 	.word	0x00000018


	//----- nvinfo : EIATTR_REGCOUNT
	.align		4
.L_6:
        /*0024*/ 	.byte	0x04, 0x2f
        /*0026*/ 	.short	(.L_8 - .L_7)
	.align		4
.L_7:
        /*0028*/ 	.word	index@(_Z14row_avg_kernelPfS_ii)
        /*002c*/ 	.word	0x0000001f


	//----- nvinfo : EIATTR_FRAME_SIZE
	.align		4
.L_8:
        /*0030*/ 	.byte	0x04, 0x11
        /*0032*/ 	.short	(.L_10 - .L_9)
	.align		4
.L_9:
        /*0034*/ 	.word	index@($__internal_0_$__cuda_sm3x_div_rn_noftz_f32_slowpath)
        /*0038*/ 	.word	0x00000000


	//----- nvinfo : EIATTR_FRAME_SIZE
	.align		4
.L_10:
        /*003c*/ 	.byte	0x04, 0x11
        /*003e*/ 	.short	(.L_12 - .L_11)
	.align		4
.L_11:
        /*0040*/ 	.word	index@(_Z14row_avg_kernelPfS_ii)
        /*0044*/ 	.word	0x00000000


	//----- nvinfo : EIATTR_MIN_STACK_SIZE
	.align		4
.L_12:
        /*0048*/ 	.byte	0x04, 0x12
        /*004a*/ 	.short	(.L_14 - .L_13)
	.align		4
.L_13:
        /*004c*/ 	.word	index@(_Z14row_avg_kernelPfS_ii)
        /*0050*/ 	.word	0x00000000


	//----- nvinfo : EIATTR_MIN_STACK_SIZE
	.align		4
.L_14:
        /*0054*/ 	.byte	0x04, 0x12
        /*0056*/ 	.short	(.L_16 - .L_15)
	.align		4
.L_15:
        /*0058*/ 	.word	index@(_Z11heat_kernelPfPKfii)
        /*005c*/ 	.word	0x00000018
.L_16:


//--------------------- .nv.compat                --------------------------
	.section	.nv.compat,"",@"SHT_CUDA_COMPAT_INFO"
	.align	4
        /*0000*/ 	.byte	0x02, 0x09, 0x00, 0x00, 0x02, 0x02, 0x01, 0x00, 0x02, 0x05, 0x05, 0x00, 0x03, 0x07, 0x01, 0x01
        /*0010*/ 	.byte	0x02, 0x03, 0x00, 0x00, 0x02, 0x06, 0x01, 0x00, 0x04, 0x0b, 0x08, 0x00, 0x01, 0x00, 0x00, 0x00
        /*0020*/ 	.byte	0x00, 0x00, 0x00, 0x00


//--------------------- .nv.info._Z14row_avg_kernelPfS_ii --------------------------
	.section	.nv.info._Z14row_avg_kernelPfS_ii,"",@"SHT_CUDA_INFO"
	.sectionflags	@""
	.align	4


	//----- nvinfo : EIATTR_CUDA_API_VERSION
	.align		4
        /*0000*/ 	.byte	0x04, 0x37
        /*0002*/ 	.short	(.L_18 - .L_17)
.L_17:
        /*0004*/ 	.word	0x00000082


	//----- nvinfo : EIATTR_KPARAM_INFO
	.align		4
.L_18:
        /*0008*/ 	.byte	0x04, 0x17
        /*000a*/ 	.short	(.L_20 - .L_19)
.L_19:
        /*000c*/ 	.word	0x00000000
        /*0010*/ 	.short	0x0003
        /*0012*/ 	.short	0x0014
        /*0014*/ 	.byte	0x00, 0xf0, 0x11, 0x00


	//----- nvinfo : EIATTR_KPARAM_INFO
	.align		4
.L_20:
        /*0018*/ 	.byte	0x04, 0x17
        /*001a*/ 	.short	(.L_22 - .L_21)
.L_21:
        /*001c*/ 	.word	0x00000000
        /*0020*/ 	.short	0x0002
        /*0022*/ 	.short	0x0010
        /*0024*/ 	.byte	0x00, 0xf0, 0x11, 0x00


	//----- nvinfo : EIATTR_KPARAM_INFO
	.align		4
.L_22:
        /*0028*/ 	.byte	0x04, 0x17
        /*002a*/ 	.short	(.L_24 - .L_23)
.L_23:
        /*002c*/ 	.word	0x00000000
        /*0030*/ 	.short	0x0001
        /*0032*/ 	.short	0x0008
        /*0034*/ 	.byte	0x00, 0xf5, 0x21, 0x00


	//----- nvinfo : EIATTR_KPARAM_INFO
	.align		4
.L_24:
        /*0038*/ 	.byte	0x04, 0x17
        /*003a*/ 	.short	(.L_26 - .L_25)
.L_25:
        /*003c*/ 	.word	0x00000000
        /*0040*/ 	.short	0x0000
        /*0042*/ 	.short	0x0000
        /*0044*/ 	.byte	0x00, 0xf5, 0x21, 0x00


	//----- nvinfo : EIATTR_SPARSE_MMA_MASK
	.align		4
.L_26:
        /*0048*/ 	.byte	0x03, 0x50
        /*004a*/ 	.short	0x0000


	//----- nvinfo : EIATTR_MAXREG_COUNT
	.align		4
        /*004c*/ 	.byte	0x03, 0x1b
        /*004e*/ 	.short	0x00ff


	//----- nvinfo : EIATTR_MERCURY_ISA_VERSION
	.align		4
        /*0050*/ 	.byte	0x03, 0x5f
        /*0052*/ 	.short	0x0101


	//----- nvinfo : EIATTR_VRC_CTA_INIT_COUNT
	.align		4
        /*0054*/ 	.byte	0x02, 0x4a
	.zero		1
	.zero		1


	//----- nvinfo : EIATTR_EXIT_INSTR_OFFSETS
	.align		4
        /*0058*/ 	.byte	0x04, 0x1c
        /*005a*/ 	.short	(.L_28 - .L_27)


	//   ....[0]....
.L_27:
        /*005c*/ 	.word	0x00000070


	//   ....[1]....
        /*0060*/ 	.word	0x00000880


	//----- nvinfo : EIATTR_CRS_STACK_SIZE
	.align		4
.L_28:
        /*0064*/ 	.byte	0x04, 0x1e
        /*0066*/ 	.short	(.L_30 - .L_29)
.L_29:
        /*0068*/ 	.word	0x00000000


	//----- nvinfo : EIATTR_CBANK_PARAM_SIZE
	.align		4
.L_30:
        /*006c*/ 	.byte	0x03, 0x19
        /*006e*/ 	.short	0x0018


	//----- nvinfo : EIATTR_PARAM_CBANK
	.align		4
        /*0070*/ 	.byte	0x04, 0x0a
        /*0072*/ 	.short	(.L_32 - .L_31)
	.align		4
.L_31:
        /*0074*/ 	.word	index@(.nv.constant0._Z14row_avg_kernelPfS_ii)
        /*0078*/ 	.short	0x0380
        /*007a*/ 	.short	0x0018


	//----- nvinfo : EIATTR_SW_WAR
	.align		4
.L_32:
        /*007c*/ 	.byte	0x04, 0x36
        /*007e*/ 	.short	(.L_34 - .L_33)
.L_33:
        /*0080*/ 	.word	0x00000008
.L_34:


//--------------------- .nv.info._Z11heat_kernelPfPKfii --------------------------
	.section	.nv.info._Z11heat_kernelPfPKfii,"",@"SHT_CUDA_INFO"
	.sectionflags	@""
	.align	4


	//----- nvinfo : EIATTR_CUDA_API_VERSION
	.align		4
        /*0000*/ 	.byte	0x04, 0x37
        /*0002*/ 	.short	(.L_36 - .L_35)
.L_35:
        /*0004*/ 	.word	0x00000082


	//----- nvinfo : EIATTR_KPARAM_INFO
	.align		4
.L_36:
        /*0008*/ 	.byte	0x04, 0x17
        /*000a*/ 	.short	(.L_38 - .L_37)
.L_37:
        /*000c*/ 	.word	0x00000000
        /*0010*/ 	.short	0x0003
        /*0012*/ 	.short	0x0014
        /*0014*/ 	.byte	0x00, 0xf0, 0x11, 0x00


	//----- nvinfo : EIATTR_KPARAM_INFO
	.align		4
.L_38:
        /*0018*/ 	.byte	0x04, 0x17
        /*001a*/ 	.short	(.L_40 - .L_39)
.L_39:
        /*001c*/ 	.word	0x00000000
        /*0020*/ 	.short	0x0002
        /*0022*/ 	.short	0x0010
        /*0024*/ 	.byte	0x00, 0xf0, 0x11, 0x00


	//----- nvinfo : EIATTR_KPARAM_INFO
	.align		4
.L_40:
        /*0028*/ 	.byte	0x04, 0x17
        /*002a*/ 	.short	(.L_42 - .L_41)
.L_41:
        /*002c*/ 	.word	0x00000000
        /*0030*/ 	.short	0x0001
        /*0032*/ 	.short	0x0008
        /*0034*/ 	.byte	0x00, 0xf5, 0x21, 0x00


	//----- nvinfo : EIATTR_KPARAM_INFO
	.align		4
.L_42:
        /*0038*/ 	.byte	0x04, 0x17
        /*003a*/ 	.short	(.L_44 - .L_43)
.L_43:
        /*003c*/ 	.word	0x00000000
        /*0040*/ 	.short	0x0000
        /*0042*/ 	.short	0x0000
        /*0044*/ 	.byte	0x00, 0xf5, 0x21, 0x00


	//----- nvinfo : EIATTR_SPARSE_MMA_MASK
	.align		4
.L_44:
        /*0048*/ 	.byte	0x03, 0x50
        /*004a*/ 	.short	0x0000


	//----- nvinfo : EIATTR_MAXREG_COUNT
	.align		4
        /*004c*/ 	.byte	0x03, 0x1b
        /*004e*/ 	.short	0x00ff


	//----- nvinfo : EIATTR_EXTERNS
	.align		4
        /*0050*/ 	.byte	0x04, 0x0f
        /*0052*/ 	.short	(.L_46 - .L_45)


	//   ....[0]....
	.align		4
.L_45:
        /*0054*/ 	.word	index@(vprintf)


	//----- nvinfo : EIATTR_MERCURY_ISA_VERSION
	.align		4
.L_46:
        /*0058*/ 	.byte	0x03, 0x5f
        /*005a*/ 	.short	0x0101


	//----- nvinfo : EIATTR_VRC_CTA_INIT_COUNT
	.align		4
        /*005c*/ 	.byte	0x02, 0x4a
	.zero		1
	.zero		1


	//----- nvinfo : EIATTR_SYSCALL_OFFSETS
	.align		4
        /*0060*/ 	.byte	0x04, 0x46
        /*0062*/ 	.short	(.L_48 - .L_47)


	//   ....[0]....
.L_47:
        /*0064*/ 	.word	0x00000280


	//----- nvinfo : EIATTR_EXIT_INSTR_OFFSETS
	.align		4
.L_48:
        /*0068*/ 	.byte	0x04, 0x1c
        /*006a*/ 	.short	(.L_50 - .L_49)


	//   ....[0]....
.L_49:
        /*006c*/ 	.word	0x00000140


	//   ....[1]....
        /*0070*/ 	.word	0x00000440


	//----- nvinfo : EIATTR_CRS_STACK_SIZE
	.align		4
.L_50:
        /*0074*/ 	.byte	0x04, 0x1e
        /*0076*/ 	.short	(.L_52 - .L_51)
.L_51:
        /*0078*/ 	.word	0x00000000


	//----- nvinfo : EIATTR_CBANK_PARAM_SIZE
	.align		4
.L_52:
        /*007c*/ 	.byte	0x03, 0x19
        /*007e*/ 	.short	0x0018


	//----- nvinfo : EIATTR_PARAM_CBANK
	.align		4
        /*0080*/ 	.byte	0x04, 0x0a
        /*0082*/ 	.short	(.L_54 - .L_53)
	.align		4
.L_53:
        /*0084*/ 	.word	index@(.nv.constant0._Z11heat_kernelPfPKfii)
        /*0088*/ 	.short	0x0380
        /*008a*/ 	.short	0x0018


	//----- nvinfo : EIATTR_SW_WAR
	.align		4
.L_54:
        /*008c*/ 	.byte	0x04, 0x36
        /*008e*/ 	.short	(.L_56 - .L_55)
.L_55:
        /*0090*/ 	.word	0x00000008
.L_56:


//--------------------- .nv.callgraph             --------------------------
	.section	.nv.callgraph,"",@"SHT_CUDA_CALLGRAPH"
	.align	4
	.sectionentsize	8
	.align		4
        /*0000*/ 	.word	0x00000000
	.align		4
        /*0004*/ 	.word	0xffffffff
	.align		4
        /*0008*/ 	.word	index@(_Z11heat_kernelPfPKfii)
	.align		4
        /*000c*/ 	.word	index@(vprintf)
	.align		4
        /*0010*/ 	.word	0x00000000
	.align		4
        /*0014*/ 	.word	0xfffffffe
	.align		4
        /*0018*/ 	.word	0x00000000
	.align		4
        /*001c*/ 	.word	0xfffffffd
	.align		4
        /*0020*/ 	.word	0x00000000
	.align		4
        /*0024*/ 	.word	0xfffffffc


//--------------------- .nv.constant4             --------------------------
	.section	.nv.constant4,"a",@progbits
	.align	8
	.align		8
.nv.constant4:
        /*0000*/ 	.dword	$str
	.align		8
        /*0008*/ 	.dword	vprintf


//--------------------- .text._Z14row_avg_kernelPfS_ii --------------------------
	.section	.text._Z14row_avg_kernelPfS_ii,"ax",@progbits
	.align	128
        .global         _Z14row_avg_kernelPfS_ii
        .type           _Z14row_avg_kernelPfS_ii,@function
        .size           _Z14row_avg_kernelPfS_ii,(.L_x_37 - _Z14row_avg_kernelPfS_ii)
        .other          _Z14row_avg_kernelPfS_ii,@"STO_CUDA_ENTRY STV_DEFAULT"
_Z14row_avg_kernelPfS_ii:
.text._Z14row_avg_kernelPfS_ii:
[----:B------:R-:W-:Y:S01]  /*0000*/  LDC R1, c[0x0][0x37c] ;  /* 0x0000df00ff017b82 */ /* 0x000fe20000000800 */
[----:B------:R-:W0:Y:S07]  /*0010*/  S2R R3, SR_TID.X ;  /* 0x0000000000037919 */ /* 0x000e2e0000002100 */
[----:B------:R-:W0:Y:S01]  /*0020*/  S2UR UR4, SR_CTAID.X ;  /* 0x00000000000479c3 */ /* 0x000e220000002500 */
[----:B------:R-:W1:Y:S07]  /*0030*/  LDCU UR5, c[0x0][0x390] ;  /* 0x00007200ff0577ac */ /* 0x000e6e0008000800 */
[----:B------:R-:W0:Y:S02]  /*0040*/  LDC R2, c[0x0][0x360] ;  /* 0x0000d800ff027b82 */ /* 0x000e240000000800 */
[----:B0-----:R-:W-:-:S05]  /*0050*/  IMAD R2, R2, UR4, R3 ;  /* 0x0000000402027c24 */ /* 0x001fca000f8e0203 */
[----:B-1----:R-:W-:-:S13]  /*0060*/  ISETP.GE.AND P0, PT, R2, UR5, PT ;  /* 0x0000000502007c0c */ /* 0x002fda000bf06270 */
[----:B------:R-:W-:Y:S05]  /*0070*/  @P0 EXIT ;  /* 0x000000000000094d */ /* 0x000fea0003800000 */
[----:B------:R-:W0:Y:S01]  /*0080*/  LDCU UR12, c[0x0][0x394] ;  /* 0x00007280ff0c77ac */ /* 0x000e220008000800 */
[----:B------:R-:W-:Y:S01]  /*0090*/  HFMA2 R3, -RZ, RZ, 0, 0 ;  /* 0x00000000ff037431 */ /* 0x000fe200000001ff */
[----:B------:R-:W1:Y:S01]  /*00a0*/  LDCU.64 UR10, c[0x0][0x358] ;  /* 0x00006b00ff0a77ac */ /* 0x000e620008000a00 */
[----:B0-----:R-:W-:-:S09]  /*00b0*/  UISETP.GE.AND UP0, UPT, UR12, 0x1, UPT ;  /* 0x000000010c00788c */ /* 0x001fd2000bf06270 */
[----:B-1----:R-:W-:Y:S05]  /*00c0*/  BRA.U !UP0, `(.L_x_0) ;  /* 0x0000000508a87547 */ /* 0x002fea000b800000 */
[----:B------:R-:W-:Y:S02]  /*00d0*/  UISETP.GE.U32.AND UP1, UPT, UR12, 0x10, UPT ;  /* 0x000000100c00788c */ /* 0x000fe4000bf26070 */
[----:B------:R-:W-:Y:S01]  /*00e0*/  IMAD R0, R2, UR12, RZ ;  /* 0x0000000c02007c24 */ /* 0x000fe2000f8e02ff */
[----:B------:R-:W-:Y:S01]  /*00f0*/  ULOP3.LUT UR8, UR12, 0xf, URZ, 0xc0, !UPT ;  /* 0x0000000f0c087892 */ /* 0x000fe2000f8ec0ff */
[----:B------:R-:W-:Y:S01]  /*0100*/  IMAD.MOV.U32 R3, RZ, RZ, RZ ;  /* 0x000000ffff037224 */ /* 0x000fe200078e00ff */
[----:B------:R-:W-:Y:S02]  /*0110*/  UMOV UR4, URZ ;  /* 0x000000ff00047c82 */ /* 0x000fe40008000000 */
[----:B------:R-:W-:Y:S02]  /*0120*/  UISETP.NE.AND UP0, UPT, UR8, URZ, UPT ;  /* 0x000000ff0800728c */ /* 0x000fe4000bf05270 */
[----:B------:R-:W-:Y:S09]  /*0130*/  BRA.U !UP1, `(.L_x_1) ;  /* 0x0000000109b87547 */ /* 0x000ff2000b800000 */
[----:B------:R-:W0:Y:S01]  /*0140*/  LDCU.64 UR6, c[0x0][0x380] ;  /* 0x00007000ff0677ac */ /* 0x000e220008000a00 */
[----:B------:R-:W-:Y:S01]  /*0150*/  MOV R3, RZ ;  /* 0x000000ff00037202 */ /* 0x000fe20000000f00 */
[----:B------:R-:W-:Y:S01]  /*0160*/  IMAD.MOV.U32 R6, RZ, RZ, R0 ;  /* 0x000000ffff067224 */ /* 0x000fe200078e0000 */
[----:B------:R-:W-:-:S04]  /*0170*/  ULOP3.LUT UR4, UR12, 0x7ffffff0, URZ, 0xc0, !UPT ;  /* 0x7ffffff00c047892 */ /* 0x000fc8000f8ec0ff */
[----:B------:R-:W-:Y:S02]  /*0180*/  UIADD3 UR9, UPT, UPT, -UR4, URZ, URZ ;  /* 0x000000ff04097290 */ /* 0x000fe4000fffe1ff */
[----:B0-----:R-:W-:-:S04]  /*0190*/  UIADD3 UR5, UP1, UPT, UR6, 0x20, URZ ;  /* 0x0000002006057890 */ /* 0x001fc8000ff3e0ff */
[----:B------:R-:W-:-:S12]  /*01a0*/  UIADD3.X UR6, UPT, UPT, URZ, UR7, URZ, UP1, !UPT ;  /* 0x00000007ff067290 */ /* 0x000fd80008ffe4ff */
.L_x_2:
[----:B------:R-:W-:Y:S01]  /*01b0*/  MOV R4, UR5 ;  /* 0x0000000500047c02 */ /* 0x000fe20008000f00 */
[----:B------:R-:W-:-:S04]  /*01c0*/  IMAD.U32 R5, RZ, RZ, UR6 ;  /* 0x00000006ff057e24 */ /* 0x000fc8000f8e00ff */
[----:B------:R-:W-:-:S05]  /*01d0*/  IMAD.WIDE R4, R6, 0x4, R4 ;  /* 0x0000000406047825 */ /* 0x000fca00078e0204 */
[----:B------:R-:W2:Y:S04]  /*01e0*/  LDG.E R16, desc[UR10][R4.64+-0x20] ;  /* 0xffffe00a04107981 */ /* 0x000ea8000c1e1900 */
[----:B------:R-:W3:Y:S04]  /*01f0*/  LDG.E R15, desc[UR10][R4.64+-0x1c] ;  /* 0xffffe40a040f7981 */ /* 0x000ee8000c1e1900 */
[----:B------:R-:W4:Y:S04]  /*0200*/  LDG.E R18, desc[UR10][R4.64+-0x18] ;  /* 0xffffe80a04127981 */ /* 0x000f28000c1e1900 */
[----:B------:R-:W5:Y:S04]  /*0210*/  LDG.E R20, desc[UR10][R4.64+-0x14] ;  /* 0xffffec0a04147981 */ /* 0x000f68000c1e1900 */
        /* <DEDUP_REMOVED lines=11> */
[----:B------:R-:W5:Y:S01]  /*02d0*/  LDG.E R14, desc[UR10][R4.64+0x1c] ;  /* 0x00001c0a040e7981 */ /* 0x000f62000c1e1900 */
[----:B------:R-:W-:Y:S01]  /*02e0*/  UIADD3 UR9, UPT, UPT, UR9, 0x10, URZ ;  /* 0x0000001009097890 */ /* 0x000fe2000fffe0ff */
[----:B------:R-:W-:-:S03]  /*02f0*/  IADD3 R6, PT, PT, R6, 0x10, RZ ;  /* 0x0000001006067810 */ /* 0x000fc60007ffe0ff */
[----:B------:R-:W-:Y:S01]  /*0300*/  UISETP.NE.AND UP1, UPT, UR9, URZ, UPT ;  /* 0x000000ff0900728c */ /* 0x000fe2000bf25270 */
[----:B--2---:R-:W-:-:S04]  /*0310*/  FADD R16, R16, R3 ;  /* 0x0000000310107221 */ /* 0x004fc80000000000 */
[----:B---3--:R-:W-:-:S04]  /*0320*/  FADD R15, R16, R15 ;  /* 0x0000000f100f7221 */ /* 0x008fc80000000000 */
[----:B----4-:R-:W-:-:S04]  /*0330*/  FADD R15, R15, R18 ;  /* 0x000000120f0f7221 */ /* 0x010fc80000000000 */
[----:B-----5:R-:W-:-:S04]  /*0340*/  FADD R15, R15, R20 ;  /* 0x000000140f0f7221 */ /* 0x020fc80000000000 */
[----:B------:R-:W-:-:S04]  /*0350*/  FADD R15, R15, R22 ;  /* 0x000000160f0f7221 */ /* 0x000fc80000000000 */
        /* <DEDUP_REMOVED lines=10> */
[----:B------:R-:W-:Y:S01]  /*0400*/  FADD R3, R7, R14 ;  /* 0x0000000e07037221 */ /* 0x000fe20000000000 */
[----:B------:R-:W-:Y:S06]  /*0410*/  BRA.U UP1, `(.L_x_2) ;  /* 0xfffffffd01647547 */ /* 0x000fec000b83ffff */
.L_x_1:
[----:B------:R-:W-:Y:S05]  /*0420*/  BRA.U !UP0, `(.L_x_0) ;  /* 0x0000000108d07547 */ /* 0x000fea000b800000 */
[----:B------:R-:W-:Y:S02]  /*0430*/  UISETP.GE.U32.AND UP0, UPT, UR8, 0x8, UPT ;  /* 0x000000080800788c */ /* 0x000fe4000bf06070 */
[----:B------:R-:W-:-:S04]  /*0440*/  ULOP3.LUT UR6, UR12, 0x7, URZ, 0xc0, !UPT ;  /* 0x000000070c067892 */ /* 0x000fc8000f8ec0ff */
[----:B------:R-:W-:-:S03]  /*0450*/  UISETP.NE.AND UP1, UPT, UR6, URZ, UPT ;  /* 0x000000ff0600728c */ /* 0x000fc6000bf25270 */
[----:B------:R-:W-:Y:S08]  /*0460*/  BRA.U !UP0, `(.L_x_3) ;  /* 0x0000000108507547 */ /* 0x000ff0000b800000 */
[----:B------:R-:W0:Y:S01]  /*0470*/  LDC.64 R4, c[0x0][0x380] ;  /* 0x0000e000ff047b82 */ /* 0x000e220000000a00 */
[----:B------:R-:W-:-:S04]  /*0480*/  VIADD R7, R0, UR4 ;  /* 0x0000000400077c36 */ /* 0x000fc80008000000 */
[----:B0-----:R-:W-:-:S05]  /*0490*/  IMAD.WIDE R4, R7, 0x4, R4 ;  /* 0x0000000407047825 */ /* 0x001fca00078e0204 */
[----:B------:R-:W2:Y:S04]  /*04a0*/  LDG.E R6, desc[UR10][R4.64] ;  /* 0x0000000a04067981 */ /* 0x000ea8000c1e1900 */
[----:B------:R-:W3:Y:S04]  /*04b0*/  LDG.E R7, desc[UR10][R4.64+0x4] ;  /* 0x0000040a04077981 */ /* 0x000ee8000c1e1900 */
[----:B------:R-:W4:Y:S04]  /*04c0*/  LDG.E R9, desc[UR10][R4.64+0x8] ;  /* 0x0000080a04097981 */ /* 0x000f28000c1e1900 */
[----:B------:R-:W5:Y:S04]  /*04d0*/  LDG.E R11, desc[UR10][R4.64+0xc] ;  /* 0x00000c0a040b7981 */ /* 0x000f68000c1e1900 */
[----:B------:R-:W5:Y:S04]  /*04e0*/  LDG.E R13, desc[UR10][R4.64+0x10] ;  /* 0x0000100a040d7981 */ /* 0x000f68000c1e1900 */
[----:B------:R-:W5:Y:S04]  /*04f0*/  LDG.E R15, desc[UR10][R4.64+0x14] ;  /* 0x0000140a040f7981 */ /* 0x000f68000c1e1900 */
[----:B------:R-:W5:Y:S04]  /*0500*/  LDG.E R17, desc[UR10][R4.64+0x18] ;  /* 0x0000180a04117981 */ /* 0x000f68000c1e1900 */
[----:B------:R-:W5:Y:S01]  /*0510*/  LDG.E R19, desc[UR10][R4.64+0x1c] ;  /* 0x00001c0a04137981 */ /* 0x000f62000c1e1900 */
[----:B------:R-:W-:Y:S01]  /*0520*/  UIADD3 UR4, UPT, UPT, UR4, 0x8, URZ ;  /* 0x0000000804047890 */ /* 0x000fe2000fffe0ff */
[----:B--2---:R-:W-:-:S04]  /*0530*/  FADD R6, R3, R6 ;  /* 0x0000000603067221 */ /* 0x004fc80000000000 */
[----:B---3--:R-:W-:-:S04]  /*0540*/  FADD R6, R6, R7 ;  /* 0x0000000706067221 */ /* 0x008fc80000000000 */
[----:B----4-:R-:W-:-:S04]  /*0550*/  FADD R6, R6, R9 ;  /* 0x0000000906067221 */ /* 0x010fc80000000000 */
[----:B-----5:R-:W-:-:S04]  /*0560*/  FADD R6, R6, R11 ;  /* 0x0000000b06067221 */ /* 0x020fc80000000000 */
[----:B------:R-:W-:-:S04]  /*0570*/  FADD R6, R6, R13 ;  /* 0x0000000d06067221 */ /* 0x000fc80000000000 */
[----:B------:R-:W-:-:S04]  /*0580*/  FADD R6, R6, R15 ;  /* 0x0000000f06067221 */ /* 0x000fc80000000000 */
[----:B------:R-:W-:-:S04]  /*0590*/  FADD R6, R6, R17 ;  /* 0x0000001106067221 */ /* 0x000fc80000000000 */
[----:B------:R-:W-:-:S07]  /*05a0*/  FADD R3, R6, R19 ;  /* 0x0000001306037221 */ /* 0x000fce0000000000 */
.L_x_3:
[----:B------:R-:W-:Y:S05]  /*05b0*/  BRA.U !UP1, `(.L_x_0) ;  /* 0x00000001096c7547 */ /* 0x000fea000b800000 */
[----:B------:R-:W-:Y:S02]  /*05c0*/  UISETP.GE.U32.AND UP0, UPT, UR6, 0x4, UPT ;  /* 0x000000040600788c */ /* 0x000fe4000bf06070 */
[----:B------:R-:W-:-:S04]  /*05d0*/  ULOP3.LUT UR5, UR12, 0x3, URZ, 0xc0, !UPT ;  /* 0x000000030c057892 */ /* 0x000fc8000f8ec0ff */
[----:B------:R-:W-:-:S03]  /*05e0*/  UISETP.NE.AND UP1, UPT, UR5, URZ, UPT ;  /* 0x000000ff0500728c */ /* 0x000fc6000bf25270 */
[----:B------:R-:W-:Y:S08]  /*05f0*/  BRA.U !UP0, `(.L_x_4) ;  /* 0x0000000108307547 */ /* 0x000ff0000b800000 */
[----:B------:R-:W0:Y:S01]  /*0600*/  LDC.64 R4, c[0x0][0x380] ;  /* 0x0000e000ff047b82 */ /* 0x000e220000000a00 */
[----:B------:R-:W-:-:S05]  /*0610*/  IADD3 R7, PT, PT, R0, UR4, RZ ;  /* 0x0000000400077c10 */ /* 0x000fca000fffe0ff */
[----:B0-----:R-:W-:-:S05]  /*0620*/  IMAD.WIDE R4, R7, 0x4, R4 ;  /* 0x0000000407047825 */ /* 0x001fca00078e0204 */
[----:B------:R-:W2:Y:S04]  /*0630*/  LDG.E R6, desc[UR10][R4.64] ;  /* 0x0000000a04067981 */ /* 0x000ea8000c1e1900 */
[----:B------:R-:W3:Y:S04]  /*0640*/  LDG.E R7, desc[UR10][R4.64+0x4] ;  /* 0x0000040a04077981 */ /* 0x000ee8000c1e1900 */
[----:B------:R-:W4:Y:S04]  /*0650*/  LDG.E R9, desc[UR10][R4.64+0x8] ;  /* 0x0000080a04097981 */ /* 0x000f28000c1e1900 */
[----:B------:R-:W5:Y:S01]  /*0660*/  LDG.E R11, desc[UR10][R4.64+0xc] ;  /* 0x00000c0a040b7981 */ /* 0x000f62000c1e1900 */
[----:B------:R-:W-:Y:S01]  /*0670*/  UIADD3 UR4, UPT, UPT, UR4, 0x4, URZ ;  /* 0x0000000404047890 */ /* 0x000fe2000fffe0ff */
[----:B--2---:R-:W-:-:S04]  /*0680*/  FADD R6, R3, R6 ;  /* 0x0000000603067221 */ /* 0x004fc80000000000 */
[----:B---3--:R-:W-:-:S04]  /*0690*/  FADD R6, R6, R7 ;  /* 0x0000000706067221 */ /* 0x008fc80000000000 */
[----:B----4-:R-:W-:-:S04]  /*06a0*/  FADD R6, R6, R9 ;  /* 0x0000000906067221 */ /* 0x010fc80000000000 */
[----:B-----5:R-:W-:-:S07]  /*06b0*/  FADD R3, R6, R11 ;  /* 0x0000000b06037221 */ /* 0x020fce0000000000 */
.L_x_4:
[----:B------:R-:W-:Y:S05]  /*06c0*/  BRA.U !UP1, `(.L_x_0) ;  /* 0x0000000109287547 */ /* 0x000fea000b800000 */
[----:B------:R-:W0:Y:S01]  /*06d0*/  LDC.64 R6, c[0x0][0x380] ;  /* 0x0000e000ff067b82 */ /* 0x000e220000000a00 */
[----:B------:R-:W-:Y:S01]  /*06e0*/  VIADD R9, R0, UR4 ;  /* 0x0000000400097c36 */ /* 0x000fe20008000000 */
[----:B------:R-:W-:-:S12]  /*06f0*/  UIADD3 UR5, UPT, UPT, -UR5, URZ, URZ ;  /* 0x000000ff05057290 */ /* 0x000fd8000fffe1ff */
.L_x_5:
[----:B0-----:R-:W-:-:S06]  /*0700*/  IMAD.WIDE R4, R9, 0x4, R6 ;  /* 0x0000000409047825 */ /* 0x001fcc00078e0206 */
[----:B------:R-:W2:Y:S01]  /*0710*/  LDG.E R4, desc[UR10][R4.64] ;  /* 0x0000000a04047981 */ /* 0x000ea2000c1e1900 */
[----:B------:R-:W-:Y:S01]  /*0720*/  UIADD3 UR5, UPT, UPT, UR5, 0x1, URZ ;  /* 0x0000000105057890 */ /* 0x000fe2000fffe0ff */
[----:B------:R-:W-:-:S03]  /*0730*/  IADD3 R9, PT, PT, R9, 0x1, RZ ;  /* 0x0000000109097810 */ /* 0x000fc60007ffe0ff */
[----:B------:R-:W-:Y:S01]  /*0740*/  UISETP.NE.AND UP0, UPT, UR5, URZ, UPT ;  /* 0x000000ff0500728c */ /* 0x000fe2000bf05270 */
[----:B--2---:R-:W-:-:S08]  /*0750*/  FADD R3, R4, R3 ;  /* 0x0000000304037221 */ /* 0x004fd00000000000 */
[----:B------:R-:W-:Y:S05]  /*0760*/  BRA.U UP0, `(.L_x_5) ;  /* 0xfffffffd00e47547 */ /* 0x000fea000b83ffff */
.L_x_0:
[----:B------:R-:W-:Y:S01]  /*0770*/  I2FP.F32.S32 R6, UR12 ;  /* 0x0000000c00067c45 */ /* 0x000fe20008201400 */
[----:B------:R-:W-:Y:S03]  /*0780*/  BSSY.RECONVERGENT B0, `(.L_x_6) ;  /* 0x000000c000007945 */ /* 0x000fe60003800200 */
[----:B------:R-:W0:Y:S08]  /*0790*/  MUFU.RCP R5, R6 ;  /* 0x0000000600057308 */ /* 0x000e300000001000 */
[----:B------:R-:W1:Y:S01]  /*07a0*/  FCHK P0, R3, R6 ;  /* 0x0000000603007302 */ /* 0x000e620000000000 */
[----:B0-----:R-:W-:-:S04]  /*07b0*/  FFMA R0, -R6, R5, 1 ;  /* 0x3f80000006007423 */ /* 0x001fc80000000105 */
[----:B------:R-:W-:-:S04]  /*07c0*/  FFMA R0, R5, R0, R5 ;  /* 0x0000000005007223 */ /* 0x000fc80000000005 */
[----:B------:R-:W-:-:S04]  /*07d0*/  FFMA R5, R0, R3, RZ ;  /* 0x0000000300057223 */ /* 0x000fc800000000ff */
[----:B------:R-:W-:-:S04]  /*07e0*/  FFMA R4, -R6, R5, R3 ;  /* 0x0000000506047223 */ /* 0x000fc80000000103 */
[----:B------:R-:W-:Y:S01]  /*07f0*/  FFMA R7, R0, R4, R5 ;  /* 0x0000000400077223 */ /* 0x000fe20000000005 */
[----:B-1----:R-:W-:Y:S06]  /*0800*/  @!P0 BRA `(.L_x_7) ;  /* 0x00000000000c8947 */ /* 0x002fec0003800000 */
[----:B------:R-:W-:-:S07]  /*0810*/  MOV R4, 0x830 ;  /* 0x0000083000047802 */ /* 0x000fce0000000f00 */
[----:B------:R-:W-:Y:S05]  /*0820*/  CALL.REL.NOINC `($__internal_0_$__cuda_sm3x_div_rn_noftz_f32_slowpath) ;  /* 0x0000000000187944 */ /* 0x000fea0003c00000 */
[----:B------:R-:W-:-:S07]  /*0830*/  IMAD.MOV.U32 R7, RZ, RZ, R0 ;  /* 0x000000ffff077224 */ /* 0x000fce00078e0000 */
.L_x_7:
[----:B------:R-:W-:Y:S05]  /*0840*/  BSYNC.RECONVERGENT B0 ;  /* 0x0000000000007941 */ /* 0x000fea0003800200 */
.L_x_6:
[----:B------:R-:W0:Y:S02]  /*0850*/  LDC.64 R4, c[0x0][0x388] ;  /* 0x0000e200ff047b82 */ /* 0x000e240000000a00 */
[----:B0-----:R-:W-:-:S05]  /*0860*/  IMAD.WIDE R2, R2, 0x4, R4 ;  /* 0x0000000402027825 */ /* 0x001fca00078e0204 */
[----:B------:R-:W-:Y:S01]  /*0870*/  STG.E desc[UR10][R2.64], R7 ;  /* 0x0000000702007986 */ /* 0x000fe2000c10190a */
[----:B------:R-:W-:Y:S05]  /*0880*/  EXIT ;  /* 0x000000000000794d */ /* 0x000fea0003800000 */
        .weak           $__internal_0_$__cuda_sm3x_div_rn_noftz_f32_slowpath
        .type           $__internal_0_$__cuda_sm3x_div_rn_noftz_f32_slowpath,@function
        .size           $__internal_0_$__cuda_sm3x_div_rn_noftz_f32_slowpath,(.L_x_37 - $__internal_0_$__cuda_sm3x_div_rn_noftz_f32_slowpath)
$__internal_0_$__cuda_sm3x_div_rn_noftz_f32_slowpath:
[----:B------:R-:W-:Y:S01]  /*0890*/  SHF.R.U32.HI R5, RZ, 0x17, R6 ;  /* 0x00000017ff057819 */ /* 0x000fe20000011606 */
[----:B------:R-:W-:Y:S01]  /*08a0*/  BSSY.RECONVERGENT B1, `(.L_x_8) ;  /* 0x0000063000017945 */ /* 0x000fe20003800200 */
[----:B------:R-:W-:Y:S02]  /*08b0*/  SHF.R.U32.HI R0, RZ, 0x17, R3 ;  /* 0x00000017ff007819 */ /* 0x000fe40000011603 */
[----:B------:R-:W-:Y:S02]  /*08c0*/  LOP3.LUT R5, R5, 0xff, RZ, 0xc0, !PT ;  /* 0x000000ff05057812 */ /* 0x000fe400078ec0ff */
[----:B------:R-:W-:Y:S02]  /*08d0*/  LOP3.LUT R10, R0, 0xff, RZ, 0xc0, !PT ;  /* 0x000000ff000a7812 */ /* 0x000fe400078ec0ff */
[----:B------:R-:W-:-:S03]  /*08e0*/  IADD3 R8, PT, PT, R5, -0x1, RZ ;  /* 0xffffffff05087810 */ /* 0x000fc60007ffe0ff */
[----:B------:R-:W-:Y:S01]  /*08f0*/  VIADD R9, R10, 0xffffffff ;  /* 0xffffffff0a097836 */ /* 0x000fe20000000000 */
[----:B------:R-:W-:-:S04]  /*0900*/  ISETP.GT.U32.AND P0, PT, R8, 0xfd, PT ;  /* 0x000000fd0800780c */ /* 0x000fc80003f04070 */
[----:B------:R-:W-:-:S13]  /*0910*/  ISETP.GT.U32.OR P0, PT, R9, 0xfd, P0 ;  /* 0x000000fd0900780c */ /* 0x000fda0000704470 */
[----:B------:R-:W-:Y:S01]  /*0920*/  @!P0 MOV R7, RZ ;  /* 0x000000ff00078202 */ /* 0x000fe20000000f00 */
[----:B------:R-:W-:Y:S06]  /*0930*/  @!P0 BRA `(.L_x_9) ;  /* 0x0000000000608947 */ /* 0x000fec0003800000 */
[----:B------:R-:W-:Y:S01]  /*0940*/  FSETP.GTU.FTZ.AND P0, PT, |R3|, +INF , PT ;  /* 0x7f8000000300780b */ /* 0x000fe20003f1c200 */
[----:B------:R-:W-:Y:S01]  /*0950*/  IMAD.MOV.U32 R0, RZ, RZ, R6 ;  /* 0x000000ffff007224 */ /* 0x000fe200078e0006 */
[----:B------:R-:W-:-:S04]  /*0960*/  FSETP.GTU.FTZ.AND P1, PT, |R6|, +INF , PT ;  /* 0x7f8000000600780b */ /* 0x000fc80003f3c200 */
[----:B------:R-:W-:-:S13]  /*0970*/  PLOP3.LUT P0, PT, P0, P1, PT, 0xf8, 0x8f ;  /* 0x00000000008f781c */ /* 0x000fda0000703f70 */
[----:B------:R-:W-:Y:S05]  /*0980*/  @P0 BRA `(.L_x_10) ;  /* 0x00000004004c0947 */ /* 0x000fea0003800000 */
[----:B------:R-:W-:-:S13]  /*0990*/  LOP3.LUT P0, RZ, R6, 0x7fffffff, R3, 0xc8, !PT ;  /* 0x7fffffff06ff7812 */ /* 0x000fda000780c803 */
[----:B------:R-:W-:Y:S05]  /*09a0*/  @!P0 BRA `(.L_x_11) ;  /* 0x00000004003c8947 */ /* 0x000fea0003800000 */
[C---:B------:R-:W-:Y:S02]  /*09b0*/  FSETP.NEU.FTZ.AND P2, PT, |R3|.reuse, +INF , PT ;  /* 0x7f8000000300780b */ /* 0x040fe40003f5d200 */
[----:B------:R-:W-:Y:S02]  /*09c0*/  FSETP.NEU.FTZ.AND P1, PT, |R0|, +INF , PT ;  /* 0x7f8000000000780b */ /* 0x000fe40003f3d200 */
[----:B------:R-:W-:-:S11]  /*09d0*/  FSETP.NEU.FTZ.AND P0, PT, |R3|, +INF , PT ;  /* 0x7f8000000300780b */ /* 0x000fd60003f1d200 */
[----:B------:R-:W-:Y:S05]  /*09e0*/  @!P1 BRA !P2, `(.L_x_11) ;  /* 0x00000004002c9947 */ /* 0x000fea0005000000 */
[----:B------:R-:W-:-:S04]  /*09f0*/  LOP3.LUT P2, RZ, R3, 0x7fffffff, RZ, 0xc0, !PT ;  /* 0x7fffffff03ff7812 */ /* 0x000fc8000784c0ff */
[----:B------:R-:W-:-:S13]  /*0a00*/  PLOP3.LUT P1, PT, P1, P2, PT, 0x2f, 0xf2 ;  /* 0x0000000000f2781c */ /* 0x000fda0000f24577 */
[----:B------:R-:W-:Y:S05]  /*0a10*/  @P1 BRA `(.L_x_12) ;  /* 0x0000000400181947 */ /* 0x000fea0003800000 */
[----:B------:R-:W-:-:S04]  /*0a20*/  LOP3.LUT P1, RZ, R6, 0x7fffffff, RZ, 0xc0, !PT ;  /* 0x7fffffff06ff7812 */ /* 0x000fc8000782c0ff */
[----:B------:R-:W-:-:S13]  /*0a30*/  PLOP3.LUT P0, PT, P0, P1, PT, 0x2f, 0xf2 ;  /* 0x0000000000f2781c */ /* 0x000fda0000702577 */
[----:B------:R-:W-:Y:S05]  /*0a40*/  @P0 BRA `(.L_x_13) ;  /* 0x0000000400000947 */ /* 0x000fea0003800000 */
[----:B------:R-:W-:Y:S02]  /*0a50*/  ISETP.GE.AND P0, PT, R9, RZ, PT ;  /* 0x000000ff0900720c */ /* 0x000fe40003f06270 */
[----:B------:R-:W-:-:S11]  /*0a60*/  ISETP.GE.AND P1, PT, R8, RZ, PT ;  /* 0x000000ff0800720c */ /* 0x000fd60003f26270 */
[----:B------:R-:W-:Y:S01]  /*0a70*/  @P0 MOV R7, RZ ;  /* 0x000000ff00070202 */ /* 0x000fe20000000f00 */
[----:B------:R-:W-:Y:S02]  /*0a80*/  @!P0 IMAD.MOV.U32 R7, RZ, RZ, -0x40 ;  /* 0xffffffc0ff078424 */ /* 0x000fe400078e00ff */
[----:B------:R-:W-:Y:S01]  /*0a90*/  @!P0 FFMA R3, R3, 1.84467440737095516160e+19, RZ ;  /* 0x5f80000003038823 */ /* 0x000fe200000000ff */
[----:B------:R-:W-:Y:S02]  /*0aa0*/  @!P1 FFMA R6, R0, 1.84467440737095516160e+19, RZ ;  /* 0x5f80000000069823 */ /* 0x000fe400000000ff */
[----:B------:R-:W-:-:S07]  /*0ab0*/  @!P1 IADD3 R7, PT, PT, R7, 0x40, RZ ;  /* 0x0000004007079810 */ /* 0x000fce0007ffe0ff */
.L_x_9:
[----:B------:R-:W-:Y:S01]  /*0ac0*/  LEA R9, R5, 0xc0800000, 0x17 ;  /* 0xc080000005097811 */ /* 0x000fe200078eb8ff */
[----:B------:R-:W-:Y:S03]  /*0ad0*/  BSSY.RECONVERGENT B2, `(.L_x_14) ;  /* 0x0000036000027945 */ /* 0x000fe60003800200 */
[----:B------:R-:W-:Y:S01]  /*0ae0*/  IADD3 R9, PT, PT, -R9, R6, RZ ;  /* 0x0000000609097210 */ /* 0x000fe20007ffe1ff */
[----:B------:R-:W-:-:S03]  /*0af0*/  VIADD R6, R10, 0xffffff81 ;  /* 0xffffff810a067836 */ /* 0x000fc60000000000 */
[----:B------:R-:W0:Y:S01]  /*0b00*/  MUFU.RCP R8, R9 ;  /* 0x0000000900087308 */ /* 0x000e220000001000 */
[----:B------:R-:W-:Y:S01]  /*0b10*/  FADD.FTZ R11, -R9, -RZ ;  /* 0x800000ff090b7221 */ /* 0x000fe20000010100 */
[C---:B------:R-:W-:Y:S01]  /*0b20*/  IMAD R0, R6.reuse, -0x800000, R3 ;  /* 0xff80000006007824 */ /* 0x040fe200078e0203 */
[----:B------:R-:W-:-:S04]  /*0b30*/  IADD3 R6, PT, PT, R6, 0x7f, -R5 ;  /* 0x0000007f06067810 */ /* 0x000fc80007ffe805 */
[----:B------:R-:W-:Y:S01]  /*0b40*/  IADD3 R6, PT, PT, R6, R7, RZ ;  /* 0x0000000706067210 */ /* 0x000fe20007ffe0ff */
[----:B0-----:R-:W-:-:S04]  /*0b50*/  FFMA R13, R8, R11, 1 ;  /* 0x3f800000080d7423 */ /* 0x001fc8000000000b */
[----:B------:R-:W-:-:S04]  /*0b60*/  FFMA R10, R8, R13, R8 ;  /* 0x0000000d080a7223 */ /* 0x000fc80000000008 */
[----:B------:R-:W-:-:S04]  /*0b70*/  FFMA R3, R0, R10, RZ ;  /* 0x0000000a00037223 */ /* 0x000fc800000000ff */
[----:B------:R-:W-:-:S04]  /*0b80*/  FFMA R8, R11, R3, R0 ;  /* 0x000000030b087223 */ /* 0x000fc80000000000 */
[----:B------:R-:W-:-:S04]  /*0b90*/  FFMA R13, R10, R8, R3 ;  /* 0x000000080a0d7223 */ /* 0x000fc80000000003 */
[----:B------:R-:W-:-:S04]  /*0ba0*/  FFMA R8, R11, R13, R0 ;  /* 0x0000000d0b087223 */ /* 0x000fc80000000000 */
[----:B------:R-:W-:-:S05]  /*0bb0*/  FFMA R0, R10, R8, R13 ;  /* 0x000000080a007223 */ /* 0x000fca000000000d */
[----:B------:R-:W-:-:S04]  /*0bc0*/  SHF.R.U32.HI R3, RZ, 0x17, R0 ;  /* 0x00000017ff037819 */ /* 0x000fc80000011600 */
[----:B------:R-:W-:-:S04]  /*0bd0*/  LOP3.LUT R3, R3, 0xff, RZ, 0xc0, !PT ;  /* 0x000000ff03037812 */ /* 0x000fc800078ec0ff */
[----:B------:R-:W-:-:S05]  /*0be0*/  IADD3 R7, PT, PT, R3, R6, RZ ;  /* 0x0000000603077210 */ /* 0x000fca0007ffe0ff */
[----:B------:R-:W-:-:S05]  /*0bf0*/  VIADD R3, R7, 0xffffffff ;  /* 0xffffffff07037836 */ /* 0x000fca0000000000 */
[----:B------:R-:W-:-:S13]  /*0c00*/  ISETP.GE.U32.AND P0, PT, R3, 0xfe, PT ;  /* 0x000000fe0300780c */ /* 0x000fda0003f06070 */
[----:B------:R-:W-:Y:S05]  /*0c10*/  @!P0 BRA `(.L_x_15) ;  /* 0x0000000000808947 */ /* 0x000fea0003800000 */
[----:B------:R-:W-:-:S13]  /*0c20*/  ISETP.GT.AND P0, PT, R7, 0xfe, PT ;  /* 0x000000fe0700780c */ /* 0x000fda0003f04270 */
[----:B------:R-:W-:Y:S05]  /*0c30*/  @P0 BRA `(.L_x_16) ;  /* 0x00000000006c0947 */ /* 0x000fea0003800000 */
[----:B------:R-:W-:-:S13]  /*0c40*/  ISETP.GE.AND P0, PT, R7, 0x1, PT ;  /* 0x000000010700780c */ /* 0x000fda0003f06270 */
[----:B------:R-:W-:Y:S05]  /*0c50*/  @P0 BRA `(.L_x_17) ;  /* 0x0000000000740947 */ /* 0x000fea0003800000 */
[----:B------:R-:W-:Y:S02]  /*0c60*/  ISETP.GE.AND P0, PT, R7, -0x18, PT ;  /* 0xffffffe80700780c */ /* 0x000fe40003f06270 */
[----:B------:R-:W-:-:S11]  /*0c70*/  LOP3.LUT R0, R0, 0x80000000, RZ, 0xc0, !PT ;  /* 0x8000000000007812 */ /* 0x000fd600078ec0ff */
[----:B------:R-:W-:Y:S05]  /*0c80*/  @!P0 BRA `(.L_x_17) ;  /* 0x0000000000688947 */ /* 0x000fea0003800000 */
[CCC-:B------:R-:W-:Y:S01]  /*0c90*/  FFMA.RZ R3, R10.reuse, R8.reuse, R13.reuse ;  /* 0x000000080a037223 */ /* 0x1c0fe2000000c00d */
[CCC-:B------:R-:W-:Y:S01]  /*0ca0*/  FFMA.RM R6, R10.reuse, R8.reuse, R13.reuse ;  /* 0x000000080a067223 */ /* 0x1c0fe2000000400d */
[C---:B------:R-:W-:Y:S02]  /*0cb0*/  ISETP.NE.AND P2, PT, R7.reuse, RZ, PT ;  /* 0x000000ff0700720c */ /* 0x040fe40003f45270 */
[----:B------:R-:W-:Y:S02]  /*0cc0*/  ISETP.NE.AND P1, PT, R7, RZ, PT ;  /* 0x000000ff0700720c */ /* 0x000fe40003f25270 */
[----:B------:R-:W-:Y:S01]  /*0cd0*/  LOP3.LUT R5, R3, 0x7fffff, RZ, 0xc0, !PT ;  /* 0x007fffff03057812 */ /* 0x000fe200078ec0ff */
[----:B------:R-:W-:Y:S01]  /*0ce0*/  FFMA.RP R3, R10, R8, R13 ;  /* 0x000000080a037223 */ /* 0x000fe2000000800d */
[----:B------:R-:W-:Y:S02]  /*0cf0*/  IADD3 R8, PT, PT, R7, 0x20, RZ ;  /* 0x0000002007087810 */ /* 0x000fe40007ffe0ff */
[----:B------:R-:W-:-:S02]  /*0d00*/  LOP3.LUT R5, R5, 0x800000, RZ, 0xfc, !PT ;  /* 0x0080000005057812 */ /* 0x000fc400078efcff */
[----:B------:R-:W-:Y:S02]  /*0d10*/  IADD3 R7, PT, PT, -R7, RZ, RZ ;  /* 0x000000ff07077210 */ /* 0x000fe40007ffe1ff */
[----:B------:R-:W-:Y:S02]  /*0d20*/  SHF.L.U32 R8, R5, R8, RZ ;  /* 0x0000000805087219 */ /* 0x000fe400000006ff */
[----:B------:R-:W-:Y:S02]  /*0d30*/  FSETP.NEU.FTZ.AND P0, PT, R3, R6, PT ;  /* 0x000000060300720b */ /* 0x000fe40003f1d000 */
[----:B------:R-:W-:Y:S02]  /*0d40*/  SEL R6, R7, RZ, P2 ;  /* 0x000000ff07067207 */ /* 0x000fe40001000000 */
[----:B------:R-:W-:Y:S02]  /*0d50*/  ISETP.NE.AND P1, PT, R8, RZ, P1 ;  /* 0x000000ff0800720c */ /* 0x000fe40000f25270 */
[----:B------:R-:W-:-:S02]  /*0d60*/  SHF.R.U32.HI R6, RZ, R6, R5 ;  /* 0x00000006ff067219 */ /* 0x000fc40000011605 */
[----:B------:R-:W-:Y:S02]  /*0d70*/  PLOP3.LUT P0, PT, P0, P1, PT, 0xf8, 0x8f ;  /* 0x00000000008f781c */ /* 0x000fe40000703f70 */
[----:B------:R-:W-:Y:S02]  /*0d80*/  SHF.R.U32.HI R8, RZ, 0x1, R6 ;  /* 0x00000001ff087819 */ /* 0x000fe40000011606 */
[----:B------:R-:W-:-:S04]  /*0d90*/  SEL R3, RZ, 0x1, !P0 ;  /* 0x00000001ff037807 */ /* 0x000fc80004000000 */
[----:B------:R-:W-:-:S04]  /*0da0*/  LOP3.LUT R3, R3, 0x1, R8, 0xf8, !PT ;  /* 0x0000000103037812 */ /* 0x000fc800078ef808 */
[----:B------:R-:W-:-:S05]  /*0db0*/  LOP3.LUT R3, R3, R6, RZ, 0xc0, !PT ;  /* 0x0000000603037212 */ /* 0x000fca00078ec0ff */
[----:B------:R-:W-:-:S05]  /*0dc0*/  IMAD.IADD R3, R8, 0x1, R3 ;  /* 0x0000000108037824 */ /* 0x000fca00078e0203 */
[----:B------:R-:W-:Y:S01]  /*0dd0*/  LOP3.LUT R0, R3, R0, RZ, 0xfc, !PT ;  /* 0x0000000003007212 */ /* 0x000fe200078efcff */
[----:B------:R-:W-:Y:S06]  /*0de0*/  BRA `(.L_x_17) ;  /* 0x0000000000107947 */ /* 0x000fec0003800000 */
.L_x_16:
[----:B------:R-:W-:-:S04]  /*0df0*/  LOP3.LUT R0, R0, 0x80000000, RZ, 0xc0, !PT ;  /* 0x8000000000007812 */ /* 0x000fc800078ec0ff */
[----:B------:R-:W-:Y:S01]  /*0e00*/  LOP3.LUT R0, R0, 0x7f800000, RZ, 0xfc, !PT ;  /* 0x7f80000000007812 */ /* 0x000fe200078efcff */
[----:B------:R-:W-:Y:S06]  /*0e10*/  BRA `(.L_x_17) ;  /* 0x0000000000047947 */ /* 0x000fec0003800000 */
.L_x_15:
[----:B------:R-:W-:-:S07]  /*0e20*/  LEA R0, R6, R0, 0x17 ;  /* 0x0000000006007211 */ /* 0x000fce00078eb8ff */
.L_x_17:
[----:B------:R-:W-:Y:S05]  /*0e30*/  BSYNC.RECONVERGENT B2 ;  /* 0x0000000000027941 */ /* 0x000fea0003800200 */
.L_x_14:
[----:B------:R-:W-:Y:S05]  /*0e40*/  BRA `(.L_x_18) ;  /* 0x0000000000207947 */ /* 0x000fea0003800000 */
.L_x_13:
[----:B------:R-:W-:-:S04]  /*0e50*/  LOP3.LUT R0, R6, 0x80000000, R3, 0x48, !PT ;  /* 0x8000000006007812 */ /* 0x000fc800078e4803 */
[----:B------:R-:W-:Y:S01]  /*0e60*/  LOP3.LUT R0, R0, 0x7f800000, RZ, 0xfc, !PT ;  /* 0x7f80000000007812 */ /* 0x000fe200078efcff */
[----:B------:R-:W-:Y:S06]  /*0e70*/  BRA `(.L_x_18) ;  /* 0x0000000000147947 */ /* 0x000fec0003800000 */
.L_x_12:
[----:B------:R-:W-:Y:S01]  /*0e80*/  LOP3.LUT R0, R6, 0x80000000, R3, 0x48, !PT ;  /* 0x8000000006007812 */ /* 0x000fe200078e4803 */
[----:B------:R-:W-:Y:S06]  /*0e90*/  BRA `(.L_x_18) ;  /* 0x00000000000c7947 */ /* 0x000fec0003800000 */
.L_x_11:
[----:B------:R-:W0:Y:S01]  /*0ea0*/  MUFU.RSQ R0, -QNAN ;  /* 0xffc0000000007908 */ /* 0x000e220000001400 */
[----:B------:R-:W-:Y:S05]  /*0eb0*/  BRA `(.L_x_18) ;  /* 0x0000000000047947 */ /* 0x000fea0003800000 */
.L_x_10:
[----:B------:R-:W-:-:S07]  /*0ec0*/  FADD.FTZ R0, R3, R0 ;  /* 0x0000000003007221 */ /* 0x000fce0000010000 */
.L_x_18:
[----:B------:R-:W-:Y:S05]  /*0ed0*/  BSYNC.RECONVERGENT B1 ;  /* 0x0000000000017941 */ /* 0x000fea0003800200 */
.L_x_8:
[----:B------:R-:W-:-:S04]  /*0ee0*/  HFMA2 R5, -RZ, RZ, 0, 0 ;  /* 0x00000000ff057431 */ /* 0x000fc800000001ff */
[----:B0-----:R-:W-:Y:S05]  /*0ef0*/  RET.REL.NODEC R4 `(_Z14row_avg_kernelPfS_ii) ;  /* 0xfffffff004407950 */ /* 0x001fea0003c3ffff */
.L_x_19:
[----:B------:R-:W-:-:S00]  /*0f00*/  BRA `(.L_x_19) ;  /* 0xfffffffc00fc7947 */ /* 0x000fc0000383ffff */
[----:B------:R-:W-:-:S00]  /*0f10*/  NOP ;  /* 0x0000000000007918 */ /* 0x000fc00000000000 */
        /* <DEDUP_REMOVED lines=14> */
.L_x_37:


//--------------------- .text._Z11heat_kernelPfPKfii --------------------------
	.section	.text._Z11heat_kernelPfPKfii,"ax",@progbits
	.align	128
        .global         _Z11heat_kernelPfPKfii
        .type           _Z11heat_kernelPfPKfii,@function
        .size           _Z11heat_kernelPfPKfii,(.L_x_38 - _Z11heat_kernelPfPKfii)
        .other          _Z11heat_kernelPfPKfii,@"STO_CUDA_ENTRY STV_DEFAULT"
_Z11heat_kernelPfPKfii:
.text._Z11heat_kernelPfPKfii:
[----:B------:R-:W0:Y:S01]  /*0000*/  LDC R1, c[0x0][0x37c] ;  /* 0x0000df00ff017b82 */ /* 0x000e220000000800 */
[----:B------:R-:W1:Y:S01]  /*0010*/  S2R R9, SR_TID.X ;  /* 0x0000000000097919 */ /* 0x000e620000002100 */
[----:B------:R-:W2:Y:S06]  /*0020*/  LDCU UR6, c[0x0][0x2fc] ;  /* 0x00005f80ff0677ac */ /* 0x000eac0008000800 */
[----:B------:R-:W1:Y:S01]  /*0030*/  S2UR UR4, SR_CTAID.X ;  /* 0x00000000000479c3 */ /* 0x000e620000002500 */
[----:B0-----:R-:W-:Y:S01]  /*0040*/  VIADD R1, R1, 0xffffffe8 ;  /* 0xffffffe801017836 */ /* 0x001fe20000000000 */
[----:B------:R-:W0:Y:S01]  /*0050*/  S2R R8, SR_TID.Y ;  /* 0x0000000000087919 */ /* 0x000e220000002200 */
[----:B------:R-:W3:Y:S01]  /*0060*/  LDCU.64 UR8, c[0x0][0x390] ;  /* 0x00007200ff0877ac */ /* 0x000ee20008000a00 */
[----:B------:R-:W4:Y:S04]  /*0070*/  LDCU UR5, c[0x0][0x2f8] ;  /* 0x00005f00ff0577ac */ /* 0x000f280008000800 */
[----:B------:R-:W1:Y:S08]  /*0080*/  LDC R0, c[0x0][0x360] ;  /* 0x0000d800ff007b82 */ /* 0x000e700000000800 */
[----:B------:R-:W0:Y:S08]  /*0090*/  S2UR UR7, SR_CTAID.Y ;  /* 0x00000000000779c3 */ /* 0x000e300000002600 */
[----:B------:R-:W0:Y:S01]  /*00a0*/  LDC R3, c[0x0][0x364] ;  /* 0x0000d900ff037b82 */ /* 0x000e220000000800 */
[----:B----4-:R-:W-:-:S05]  /*00b0*/  IADD3 R6, P1, PT, R1, UR5, RZ ;  /* 0x0000000501067c10 */ /* 0x010fca000ff3e0ff */
[----:B--2---:R-:W-:Y:S02]  /*00c0*/  IMAD.X R7, RZ, RZ, UR6, P1 ;  /* 0x00000006ff077e24 */ /* 0x004fe400088e06ff */
[----:B-1----:R-:W-:Y:S01]  /*00d0*/  IMAD R9, R0, UR4, R9 ;  /* 0x0000000400097c24 */ /* 0x002fe2000f8e0209 */
[----:B---3--:R-:W-:-:S04]  /*00e0*/  UIADD3 UR4, UPT, UPT, UR9, -0x2, URZ ;  /* 0xfffffffe09047890 */ /* 0x008fc8000fffe0ff */
[----:B------:R-:W-:Y:S01]  /*00f0*/  ISETP.GE.AND P0, PT, R9, UR9, PT ;  /* 0x0000000909007c0c */ /* 0x000fe2000bf06270 */
[----:B0-----:R-:W-:-:S05]  /*0100*/  IMAD R8, R3, UR7, R8 ;  /* 0x0000000703087c24 */ /* 0x001fca000f8e0208 */
[----:B------:R-:W-:-:S04]  /*0110*/  ISETP.GE.OR P0, PT, R8, UR8, P0 ;  /* 0x0000000808007c0c */ /* 0x000fc80008706670 */
[----:B------:R-:W-:-:S04]  /*0120*/  ISETP.LT.OR P0, PT, R9, 0x2, P0 ;  /* 0x000000020900780c */ /* 0x000fc80000701670 */
[----:B------:R-:W-:-:S13]  /*0130*/  ISETP.GE.OR P0, PT, R9, UR4, P0 ;  /* 0x0000000409007c0c */ /* 0x000fda0008706670 */
[----:B------:R-:W-:Y:S05]  /*0140*/  @P0 EXIT ;  /* 0x000000000000094d */ /* 0x000fea0003800000 */
[----:B------:R-:W0:Y:S01]  /*0150*/  LDC.64 R16, c[0x0][0x388] ;  /* 0x0000e200ff107b82 */ /* 0x000e220000000a00 */
[----:B------:R-:W-:Y:S01]  /*0160*/  ISETP.GT.U32.AND P0, PT, R9, 0x5, PT ;  /* 0x000000050900780c */ /* 0x000fe20003f04070 */
[C---:B------:R-:W-:Y:S01]  /*0170*/  IMAD R2, R8.reuse, UR9, R9 ;  /* 0x0000000908027c24 */ /* 0x040fe2000f8e0209 */
[----:B------:R-:W1:Y:S01]  /*0180*/  LDCU.64 UR36, c[0x0][0x358] ;  /* 0x00006b00ff2477ac */ /* 0x000e620008000a00 */
[----:B------:R-:W-:Y:S01]  /*0190*/  BSSY.RECONVERGENT B6, `(.L_x_20) ;  /* 0x0000010000067945 */ /* 0x000fe20003800200 */
[----:B------:R-:W-:Y:S01]  /*01a0*/  ISETP.GT.U32.OR P0, PT, R8, 0x1, P0 ;  /* 0x000000010800780c */ /* 0x000fe20000704470 */
[----:B0-----:R-:W-:-:S12]  /*01b0*/  IMAD.WIDE R16, R2, 0x4, R16 ;  /* 0x0000000402107825 */ /* 0x001fd800078e0210 */
[----:B-1----:R-:W-:Y:S05]  /*01c0*/  @P0 BRA `(.L_x_21) ;  /* 0x0000000000300947 */ /* 0x002fea0003800000 */
[----:B------:R-:W2:Y:S01]  /*01d0*/  LDG.E R0, desc[UR36][R16.64+-0x8] ;  /* 0xfffff82410007981 */ /* 0x000ea2000c1e1900 */
[----:B------:R-:W-:Y:S01]  /*01e0*/  MOV R3, 0x8 ;  /* 0x0000000800037802 */ /* 0x000fe20000000f00 */
[----:B------:R-:W0:Y:S02]  /*01f0*/  LDCU.64 UR4, c[0x4][URZ] ;  /* 0x01000000ff0477ac */ /* 0x000e240008000a00 */
[----:B------:R1:W-:Y:S01]  /*0200*/  STL.64 [R1], R8 ;  /* 0x0000000801007387 */ /* 0x0003e20000100a00 */
[----:B------:R1:W3:Y:S03]  /*0210*/  LDC.64 R12, c[0x4][R3] ;  /* 0x01000000030c7b82 */ /* 0x0002e60000000a00 */
[----:B------:R1:W-:Y:S01]  /*0220*/  STL [R1+0x8], R2 ;  /* 0x0000080201007387 */ /* 0x0003e20000100800 */
[----:B0-----:R-:W-:Y:S02]  /*0230*/  IMAD.U32 R4, RZ, RZ, UR4 ;  /* 0x00000004ff047e24 */ /* 0x001fe4000f8e00ff */
[----:B------:R-:W-:Y:S01]  /*0240*/  IMAD.U32 R5, RZ, RZ, UR5 ;  /* 0x00000005ff057e24 */ /* 0x000fe2000f8e00ff */
[----:B--2---:R-:W0:Y:S02]  /*0250*/  F2F.F64.F32 R10, R0 ;  /* 0x00000000000a7310 */ /* 0x004e240000201800 */
[----:B0--3--:R1:W-:Y:S04]  /*0260*/  STL.64 [R1+0x10], R10 ;  /* 0x0000100a01007387 */ /* 0x0093e80000100a00 */
[----:B------:R-:W-:-:S07]  /*0270*/  LEPC R20, `(.L_x_21) ;  /* 0x000000001014794e */ /* 0x000fce0000000000 */
[----:B-1----:R-:W-:Y:S05]  /*0280*/  CALL.ABS.NOINC R12 ;  /* 0x000000000c007343 */ /* 0x002fea0003c00000 */
.L_x_21:
[----:B------:R-:W-:Y:S05]  /*0290*/  BSYNC.RECONVERGENT B6 ;  /* 0x0000000000067941 */ /* 0x000fea0003800200 */
.L_x_20:
[----:B------:R-:W2:Y:S04]  /*02a0*/  LDG.E R3, desc[UR36][R16.64+-0x4] ;  /* 0xfffffc2410037981 */ /* 0x000ea8000c1e1900 */
[----:B------:R-:W3:Y:S04]  /*02b0*/  LDG.E R0, desc[UR36][R16.64+-0x8] ;  /* 0xfffff82410007981 */ /* 0x000ee8000c1e1900 */
[----:B------:R-:W4:Y:S04]  /*02c0*/  LDG.E R5, desc[UR36][R16.64] ;  /* 0x0000002410057981 */ /* 0x000f28000c1e1900 */
[----:B------:R-:W5:Y:S04]  /*02d0*/  LDG.E R7, desc[UR36][R16.64+0x4] ;  /* 0x0000042410077981 */ /* 0x000f68000c1e1900 */
[----:B------:R-:W5:Y:S01]  /*02e0*/  LDG.E R9, desc[UR36][R16.64+0x8] ;  /* 0x0000082410097981 */ /* 0x000f62000c1e1900 */
[----:B------:R-:W-:Y:S01]  /*02f0*/  IMAD.MOV.U32 R4, RZ, RZ, 0x3e4ccccd ;  /* 0x3e4ccccdff047424 */ /* 0x000fe200078e00ff */
[----:B------:R-:W-:Y:S01]  /*0300*/  BSSY.RECONVERGENT B1, `(.L_x_22) ;  /* 0x0000010000017945 */ /* 0x000fe20003800200 */
[----:B--2---:R-:W-:-:S04]  /*0310*/  FMUL R3, R3, 1.5499999523162841797 ;  /* 0x3fc6666603037820 */ /* 0x004fc80000400000 */
[----:B---3--:R-:W-:Y:S01]  /*0320*/  FFMA R0, R0, 1.6000000238418579102, R3 ;  /* 0x3fcccccd00007823 */ /* 0x008fe20000000003 */
[----:B------:R-:W-:-:S03]  /*0330*/  IMAD.MOV.U32 R3, RZ, RZ, 0x40a00000 ;  /* 0x40a00000ff037424 */ /* 0x000fc600078e00ff */
[----:B----4-:R-:W-:Y:S01]  /*0340*/  FADD R0, R0, R5 ;  /* 0x0000000500007221 */ /* 0x010fe20000000000 */
[----:B------:R-:W-:-:S03]  /*0350*/  FFMA R3, R4, -R3, 1 ;  /* 0x3f80000004037423 */ /* 0x000fc60000000803 */
[----:B-----5:R-:W-:Y:S01]  /*0360*/  FFMA R0, R7, 0.60000002384185791016, R0 ;  /* 0x3f19999a07007823 */ /* 0x020fe20000000000 */
[----:B------:R-:W-:-:S03]  /*0370*/  FFMA R3, R3, R4, 0.20000000298023223877 ;  /* 0x3e4ccccd03037423 */ /* 0x000fc60000000004 */
[----:B------:R-:W-:-:S04]  /*0380*/  FFMA R0, R9, 0.25, R0 ;  /* 0x3e80000009007823 */ /* 0x000fc80000000000 */
[----:B------:R-:W0:Y:S01]  /*0390*/  FCHK P0, R0, 5 ;  /* 0x40a0000000007902 */ /* 0x000e220000000000 */
[----:B------:R-:W-:-:S04]  /*03a0*/  FFMA R4, R0, R3, RZ ;  /* 0x0000000300047223 */ /* 0x000fc800000000ff */
[----:B------:R-:W-:-:S04]  /*03b0*/  FFMA R5, R4, -5, R0 ;  /* 0xc0a0000004057823 */ /* 0x000fc80000000000 */
[----:B------:R-:W-:Y:S01]  /*03c0*/  FFMA R7, R3, R5, R4 ;  /* 0x0000000503077223 */ /* 0x000fe20000000004 */
[----:B0-----:R-:W-:Y:S06]  /*03d0*/  @!P0 BRA `(.L_x_23) ;  /* 0x0000000000088947 */ /* 0x001fec0003800000 */
[----:B------:R-:W-:-:S07]  /*03e0*/  MOV R4, 0x400 ;  /* 0x0000040000047802 */ /* 0x000fce0000000f00 */
[----:B------:R-:W-:Y:S05]  /*03f0*/  CALL.REL.NOINC `($__internal_1_$__cuda_sm3x_div_rn_noftz_f32_slowpath) ;  /* 0x0000000000147944 */ /* 0x000fea0003c00000 */
.L_x_23:
[----:B------:R-:W-:Y:S05]  /*0400*/  BSYNC.RECONVERGENT B1 ;  /* 0x0000000000017941 */ /* 0x000fea0003800200 */
.L_x_22:
[----:B------:R-:W0:Y:S02]  /*0410*/  LDC.64 R4, c[0x0][0x380] ;  /* 0x0000e000ff047b82 */ /* 0x000e240000000a00 */
[----:B0-----:R-:W-:-:S05]  /*0420*/  IMAD.WIDE R2, R2, 0x4, R4 ;  /* 0x0000000402027825 */ /* 0x001fca00078e0204 */
[----:B------:R-:W-:Y:S01]  /*0430*/  STG.E desc[UR36][R2.64], R7 ;  /* 0x0000000702007986 */ /* 0x000fe2000c101924 */
[----:B------:R-:W-:Y:S05]  /*0440*/  EXIT ;  /* 0x000000000000794d */ /* 0x000fea0003800000 */
        .weak           $__internal_1_$__cuda_sm3x_div_rn_noftz_f32_slowpath
        .type           $__internal_1_$__cuda_sm3x_div_rn_noftz_f32_slowpath,@function
        .size           $__internal_1_$__cuda_sm3x_div_rn_noftz_f32_slowpath,(.L_x_38 - $__internal_1_$__cuda_sm3x_div_rn_noftz_f32_slowpath)
$__internal_1_$__cuda_sm3x_div_rn_noftz_f32_slowpath:
[--C-:B------:R-:W-:Y:S01]  /*0450*/  SHF.R.U32.HI R3, RZ, 0x17, R0.reuse ;  /* 0x00000017ff037819 */ /* 0x100fe20000011600 */
[----:B------:R-:W-:Y:S04]  /*0460*/  BSSY.RECONVERGENT B0, `(.L_x_24) ;  /* 0x000005c000007945 */ /* 0x000fe80003800200 */
[----:B------:R-:W-:Y:S01]  /*0470*/  BSSY.RELIABLE B2, `(.L_x_25) ;  /* 0x000001a000027945 */ /* 0x000fe20003800100 */
[----:B------:R-:W-:Y:S01]  /*0480*/  IMAD.MOV.U32 R5, RZ, RZ, R0 ;  /* 0x000000ffff057224 */ /* 0x000fe200078e0000 */
[----:B------:R-:W-:-:S05]  /*0490*/  LOP3.LUT R3, R3, 0xff, RZ, 0xc0, !PT ;  /* 0x000000ff03037812 */ /* 0x000fca00078ec0ff */
[----:B------:R-:W-:-:S05]  /*04a0*/  VIADD R7, R3, 0xffffffff ;  /* 0xffffffff03077836 */ /* 0x000fca0000000000 */
[----:B------:R-:W-:-:S13]  /*04b0*/  ISETP.GT.U32.OR P0, PT, R7, 0xfd, !PT ;  /* 0x000000fd0700780c */ /* 0x000fda0007f04470 */
[----:B------:R-:W-:Y:S01]  /*04c0*/  @!P0 IMAD.MOV.U32 R6, RZ, RZ, RZ ;  /* 0x000000ffff068224 */ /* 0x000fe200078e00ff */
[----:B------:R-:W-:Y:S06]  /*04d0*/  @!P0 BRA `(.L_x_26) ;  /* 0x00000000004c8947 */ /* 0x000fec0003800000 */
[----:B------:R-:W-:-:S13]  /*04e0*/  FSETP.GTU.FTZ.AND P0, PT, |R0|, +INF , PT ;  /* 0x7f8000000000780b */ /* 0x000fda0003f1c200 */
[----:B------:R-:W-:Y:S05]  /*04f0*/  @P0 BREAK.RELIABLE B2 ;  /* 0x0000000000020942 */ /* 0x000fea0003800100 */
[----:B------:R-:W-:Y:S05]  /*0500*/  @P0 BRA `(.L_x_27) ;  /* 0x0000000400400947 */ /* 0x000fea0003800000 */
[----:B------:R-:W-:-:S05]  /*0510*/  IMAD.MOV.U32 R6, RZ, RZ, 0x40a00000 ;  /* 0x40a00000ff067424 */ /* 0x000fca00078e00ff */
[----:B------:R-:W-:-:S13]  /*0520*/  LOP3.LUT P0, RZ, R6, 0x7fffffff, R5, 0xc8, !PT ;  /* 0x7fffffff06ff7812 */ /* 0x000fda000780c805 */
[----:B------:R-:W-:Y:S05]  /*0530*/  @!P0 BREAK.RELIABLE B2 ;  /* 0x0000000000028942 */ /* 0x000fea0003800100 */
[----:B------:R-:W-:Y:S05]  /*0540*/  @!P0 BRA `(.L_x_28) ;  /* 0x0000000400288947 */ /* 0x000fea0003800000 */
[----:B------:R-:W-:-:S13]  /*0550*/  LOP3.LUT P0, RZ, R5, 0x7fffffff, RZ, 0xc0, !PT ;  /* 0x7fffffff05ff7812 */ /* 0x000fda000780c0ff */
[----:B------:R-:W-:Y:S05]  /*0560*/  @!P0 BREAK.RELIABLE B2 ;  /* 0x0000000000028942 */ /* 0x000fea0003800100 */
[----:B------:R-:W-:Y:S05]  /*0570*/  @!P0 BRA `(.L_x_29) ;  /* 0x0000000400148947 */ /* 0x000fea0003800000 */
[----:B------:R-:W-:Y:S02]  /*0580*/  FSETP.NEU.FTZ.AND P0, PT, |R0|, +INF , PT ;  /* 0x7f8000000000780b */ /* 0x000fe40003f1d200 */
[----:B------:R-:W-:-:S04]  /*0590*/  LOP3.LUT P1, RZ, R6, 0x7fffffff, RZ, 0xc0, !PT ;  /* 0x7fffffff06ff7812 */ /* 0x000fc8000782c0ff */
[----:B------:R-:W-:-:S13]  /*05a0*/  PLOP3.LUT P0, PT, P0, P1, PT, 0x2f, 0xf2 ;  /* 0x0000000000f2781c */ /* 0x000fda0000702577 */
[----:B------:R-:W-:Y:S05]  /*05b0*/  @P0 BREAK.RELIABLE B2 ;  /* 0x0000000000020942 */ /* 0x000fea0003800100 */
[----:B------:R-:W-:Y:S05]  /*05c0*/  @P0 BRA `(.L_x_30) ;  /* 0x0000000000f40947 */ /* 0x000fea0003800000 */
[----:B------:R-:W-:-:S13]  /*05d0*/  ISETP.GE.AND P0, PT, R7, RZ, PT ;  /* 0x000000ff0700720c */ /* 0x000fda0003f06270 */
[----:B------:R-:W-:Y:S01]  /*05e0*/  @P0 MOV R6, RZ ;  /* 0x000000ff00060202 */ /* 0x000fe20000000f00 */
[----:B------:R-:W-:Y:S01]  /*05f0*/  @!P0 FFMA R5, R0, 1.84467440737095516160e+19, RZ ;  /* 0x5f80000000058823 */ /* 0x000fe200000000ff */
[----:B------:R-:W-:-:S07]  /*0600*/  @!P0 IMAD.MOV.U32 R6, RZ, RZ, -0x40 ;  /* 0xffffffc0ff068424 */ /* 0x000fce00078e00ff */
.L_x_26:
[----:B------:R-:W-:Y:S05]  /*0610*/  BSYNC.RELIABLE B2 ;  /* 0x0000000000027941 */ /* 0x000fea0003800100 */
.L_x_25:
[----:B------:R-:W-:Y:S01]  /*0620*/  UMOV UR4, 0x40a00000 ;  /* 0x40a0000000047882 */ /* 0x000fe20000000000 */
[----:B------:R-:W-:Y:S01]  /*0630*/  VIADD R3, R3, 0xffffff81 ;  /* 0xffffff8103037836 */ /* 0x000fe20000000000 */
[----:B------:R-:W-:Y:S01]  /*0640*/  UIADD3 UR4, UPT, UPT, UR4, -0x1000000, URZ ;  /* 0xff00000004047890 */ /* 0x000fe2000fffe0ff */
[----:B------:R-:W-:Y:S02]  /*0650*/  BSSY.RECONVERGENT B2, `(.L_x_31) ;  /* 0x0000033000027945 */ /* 0x000fe40003800200 */
[----:B------:R-:W-:Y:S01]  /*0660*/  IMAD R0, R3, -0x800000, R5 ;  /* 0xff80000003007824 */ /* 0x000fe200078e0205 */
[----:B------:R-:W-:Y:S02]  /*0670*/  IADD3 R6, PT, PT, R6, -0x2, R3 ;  /* 0xfffffffe06067810 */ /* 0x000fe40007ffe003 */
[----:B------:R-:W-:-:S03]  /*0680*/  FADD.FTZ R9, -RZ, -UR4 ;  /* 0x80000004ff097e21 */ /* 0x000fc60008010100 */
[----:B------:R-:W0:Y:S02]  /*0690*/  MUFU.RCP R7, UR4 ;  /* 0x0000000400077d08 */ /* 0x000e240008001000 */
        /* <DEDUP_REMOVED lines=8> */
[----:B------:R-:W-:-:S05]  /*0720*/  LOP3.LUT R0, R0, 0xff, RZ, 0xc0, !PT ;  /* 0x000000ff00007812 */ /* 0x000fca00078ec0ff */
[----:B------:R-:W-:-:S04]  /*0730*/  IMAD.IADD R10, R0, 0x1, R6 ;  /* 0x00000001000a7824 */ /* 0x000fc800078e0206 */
        /* <DEDUP_REMOVED lines=11> */
[C---:B------:R-:W-:Y:S01]  /*07f0*/  VIADD R6, R10.reuse, 0x20 ;  /* 0x000000200a067836 */ /* 0x040fe20000000000 */
[C---:B------:R-:W-:Y:S02]  /*0800*/  ISETP.NE.AND P2, PT, R10.reuse, RZ, PT ;  /* 0x000000ff0a00720c */ /* 0x040fe40003f45270 */
[----:B------:R-:W-:Y:S02]  /*0810*/  ISETP.NE.AND P1, PT, R10, RZ, PT ;  /* 0x000000ff0a00720c */ /* 0x000fe40003f25270 */
[----:B------:R-:W-:Y:S01]  /*0820*/  LOP3.LUT R3, R0, 0x7fffff, RZ, 0xc0, !PT ;  /* 0x007fffff00037812 */ /* 0x000fe200078ec0ff */
[CCC-:B------:R-:W-:Y:S01]  /*0830*/  FFMA.RP R0, R7.reuse, R9.reuse, R8.reuse ;  /* 0x0000000907007223 */ /* 0x1c0fe20000008008 */
[----:B------:R-:W-:Y:S01]  /*0840*/  FFMA.RM R7, R7, R9, R8 ;  /* 0x0000000907077223 */ /* 0x000fe20000004008 */
[----:B------:R-:W-:Y:S02]  /*0850*/  IADD3 R8, PT, PT, -R10, RZ, RZ ;  /* 0x000000ff0a087210 */ /* 0x000fe40007ffe1ff */
[----:B------:R-:W-:-:S02]  /*0860*/  LOP3.LUT R3, R3, 0x800000, RZ, 0xfc, !PT ;  /* 0x0080000003037812 */ /* 0x000fc400078efcff */
[----:B------:R-:W-:Y:S02]  /*0870*/  FSETP.NEU.FTZ.AND P0, PT, R0, R7, PT ;  /* 0x000000070000720b */ /* 0x000fe40003f1d000 */
[----:B------:R-:W-:Y:S02]  /*0880*/  SHF.L.U32 R6, R3, R6, RZ ;  /* 0x0000000603067219 */ /* 0x000fe400000006ff */
[----:B------:R-:W-:Y:S02]  /*0890*/  SEL R0, R8, RZ, P2 ;  /* 0x000000ff08007207 */ /* 0x000fe40001000000 */
[----:B------:R-:W-:Y:S02]  /*08a0*/  ISETP.NE.AND P1, PT, R6, RZ, P1 ;  /* 0x000000ff0600720c */ /* 0x000fe40000f25270 */
[----:B------:R-:W-:Y:S02]  /*08b0*/  SHF.R.U32.HI R0, RZ, R0, R3 ;  /* 0x00000000ff007219 */ /* 0x000fe40000011603 */
[----:B------:R-:W-:-:S02]  /*08c0*/  PLOP3.LUT P0, PT, P0, P1, PT, 0xf8, 0x8f ;  /* 0x00000000008f781c */ /* 0x000fc40000703f70 */
[----:B------:R-:W-:Y:S02]  /*08d0*/  SHF.R.U32.HI R6, RZ, 0x1, R0 ;  /* 0x00000001ff067819 */ /* 0x000fe40000011600 */
[----:B------:R-:W-:-:S04]  /*08e0*/  SEL R3, RZ, 0x1, !P0 ;  /* 0x00000001ff037807 */ /* 0x000fc80004000000 */
[----:B------:R-:W-:-:S04]  /*08f0*/  LOP3.LUT R3, R3, 0x1, R6, 0xf8, !PT ;  /* 0x0000000103037812 */ /* 0x000fc800078ef806 */
[----:B------:R-:W-:-:S05]  /*0900*/  LOP3.LUT R3, R3, R0, RZ, 0xc0, !PT ;  /* 0x0000000003037212 */ /* 0x000fca00078ec0ff */
[----:B------:R-:W-:-:S05]  /*0910*/  IMAD.IADD R6, R6, 0x1, R3 ;  /* 0x0000000106067824 */ /* 0x000fca00078e0203 */
[----:B------:R-:W-:Y:S01]  /*0920*/  LOP3.LUT R5, R6, R5, RZ, 0xfc, !PT ;  /* 0x0000000506057212 */ /* 0x000fe200078efcff */
[----:B------:R-:W-:Y:S06]  /*0930*/  BRA `(.L_x_34) ;  /* 0x0000000000107947 */ /* 0x000fec0003800000 */
.L_x_33:
[----:B------:R-:W-:-:S04]  /*0940*/  LOP3.LUT R5, R5, 0x80000000, RZ, 0xc0, !PT ;  /* 0x8000000005057812 */ /* 0x000fc800078ec0ff */
[----:B------:R-:W-:Y:S01]  /*0950*/  LOP3.LUT R5, R5, 0x7f800000, RZ, 0xfc, !PT ;  /* 0x7f80000005057812 */ /* 0x000fe200078efcff */
[----:B------:R-:W-:Y:S06]  /*0960*/  BRA `(.L_x_34) ;  /* 0x0000000000047947 */ /* 0x000fec0003800000 */
.L_x_32:
[----:B------:R-:W-:-:S07]  /*0970*/  IMAD R5, R6, 0x800000, R5 ;  /* 0x0080000006057824 */ /* 0x000fce00078e0205 */
.L_x_34:
[----:B------:R-:W-:Y:S05]  /*0980*/  BSYNC.RECONVERGENT B2 ;  /* 0x0000000000027941 */ /* 0x000fea0003800200 */
.L_x_31:
[----:B------:R-:W-:Y:S05]  /*0990*/  BRA `(.L_x_35) ;  /* 0x0000000000207947 */ /* 0x000fea0003800000 */
.L_x_30:
[----:B------:R-:W-:-:S04]  /*09a0*/  LOP3.LUT R5, R6, 0x80000000, R5, 0x48, !PT ;  /* 0x8000000006057812 */ /* 0x000fc800078e4805 */
[----:B------:R-:W-:Y:S01]  /*09b0*/  LOP3.LUT R5, R5, 0x7f800000, RZ, 0xfc, !PT ;  /* 0x7f80000005057812 */ /* 0x000fe200078efcff */
[----:B------:R-:W-:Y:S06]  /*09c0*/  BRA `(.L_x_35) ;  /* 0x0000000000147947 */ /* 0x000fec0003800000 */
.L_x_29:
[----:B------:R-:W-:Y:S01]  /*09d0*/  LOP3.LUT R5, R6, 0x80000000, R5, 0x48, !PT ;  /* 0x8000000006057812 */ /* 0x000fe200078e4805 */
[----:B------:R-:W-:Y:S06]  /*09e0*/  BRA `(.L_x_35) ;  /* 0x00000000000c7947 */ /* 0x000fec0003800000 */
.L_x_28:
[----:B------:R-:W0:Y:S01]  /*09f0*/  MUFU.RSQ R5, -QNAN ;  /* 0xffc0000000057908 */ /* 0x000e220000001400 */
[----:B------:R-:W-:Y:S05]  /*0a00*/  BRA `(.L_x_35) ;  /* 0x0000000000047947 */ /* 0x000fea0003800000 */
.L_x_27:
[----:B------:R-:W-:-:S07]  /*0a10*/  FADD.FTZ R5, R0, 5 ;  /* 0x40a0000000057421 */ /* 0x000fce0000010000 */
.L_x_35:
[----:B------:R-:W-:Y:S05]  /*0a20*/  BSYNC.RECONVERGENT B0 ;  /* 0x0000000000007941 */ /* 0x000fea0003800200 */
.L_x_24:
[----:B0-----:R-:W-:Y:S02]  /*0a30*/  IMAD.MOV.U32 R7, RZ, RZ, R5 ;  /* 0x000000ffff077224 */ /* 0x001fe400078e0005 */
[----:B------:R-:W-:-:S04]  /*0a40*/  IMAD.MOV.U32 R5, RZ, RZ, 0x0 ;  /* 0x00000000ff057424 */ /* 0x000fc800078e00ff */
[----:B------:R-:W-:Y:S05]  /*0a50*/  RET.REL.NODEC R4 `(_Z11heat_kernelPfPKfii) ;  /* 0xfffffff404687950 */ /* 0x000fea0003c3ffff */
.L_x_36:
        /* <DEDUP_REMOVED lines=10> */
.L_x_38:


//--------------------- .nv.global.init           --------------------------
	.section	.nv.global.init,"aw",@progbits
.nv.global.init:
	.type		$str,@object
	.size		$str,(.L_0 - $str)
$str:
        /*0000*/ 	.byte	0x47, 0x50, 0x55, 0x20, 0x64, 0x65, 0x62, 0x75, 0x67, 0x20, 0x69, 0x3d, 0x25, 0x64, 0x20, 0x6a
        /*0010*/ 	.byte	0x3d, 0x25, 0x64, 0x20, 0x69, 0x64, 0x78, 0x3d, 0x25, 0x64, 0x20, 0x70, 0x72, 0x65, 0x76, 0x5b
        /*0020*/ 	.byte	0x69, 0x64, 0x78, 0x20, 0x2d, 0x20, 0x32, 0x5d, 0x3d, 0x25, 0x2e, 0x34, 0x66, 0x0a, 0x00
.L_0:


//--------------------- .nv.shared.reserved.0     --------------------------
	.section	.nv.shared.reserved.0,"aw",@nobits
	.weak		__nv_reservedSMEM_offset_0_alias
	.size		__nv_reservedSMEM_offset_0_alias, 0, 64
	.other		__nv_reservedSMEM_offset_0_alias,@"STO_CUDA_RESERVED_SHARED STV_DEFAULT"
__nv_reservedSMEM_offset_0_alias:
	.zero		0
	.zero		64


//--------------------- .nv.constant0._Z14row_avg_kernelPfS_ii --------------------------
	.section	.nv.constant0._Z14row_avg_kernelPfS_ii,"a",@progbits
	.sectionflags	@""
	.align	4
.nv.constant0._Z14row_avg_kernelPfS_ii:
	.zero		920


//--------------------- .nv.constant0._Z11heat_kernelPfPKfii --------------------------
	.section	.nv.constant0._Z11heat_kernelPfPKfii,"a",@progbits
	.sectionflags	@""
	.align	4
.nv.constant0._Z11heat_kernelPfPKfii:
	.zero		920


//--------------------- SYMBOLS --------------------------

	.type		.nv.reservedSmem.offset0,@object
	.size		.nv.reservedSmem.offset0,0x4
	.type		vprintf,@function
